//
// Generated by NVIDIA NVVM Compiler
//
// Compiler Build ID: CL-36424714
// Cuda compilation tools, release 13.0, V13.0.88
// Based on NVVM 20.0.0
//

.version 9.0
.target sm_100
.address_size 64

	// .globl	_Z6kernelPfS_S_
.extern .shared .align 16 .b8 s_data[];

.visible .entry _Z6kernelPfS_S_(
	.param .u64 .ptr .align 1 _Z6kernelPfS_S__param_0,
	.param .u64 .ptr .align 1 _Z6kernelPfS_S__param_1,
	.param .u64 .ptr .align 1 _Z6kernelPfS_S__param_2
)
{
	.reg .pred 	%p<7>;
	.reg .b32 	%r<60>;
	.reg .b32 	%f<375>;
	.reg .b64 	%rd<23>;

	ld.param.u64 	%rd9, [_Z6kernelPfS_S__param_0];
	ld.param.u64 	%rd10, [_Z6kernelPfS_S__param_1];
	ld.param.u64 	%rd8, [_Z6kernelPfS_S__param_2];
	cvta.to.global.u64 	%rd11, %rd9;
	cvta.to.global.u64 	%rd1, %rd10;
	mov.u32 	%r1, %tid.x;
	shl.b32 	%r20, %r1, 1;
	mov.u32 	%r2, %ctaid.x;
	shl.b32 	%r21, %r2, 6;
	add.s32 	%r3, %r21, %r1;
	shl.b32 	%r22, %r1, 2;
	mov.u32 	%r23, s_data;
	add.s32 	%r4, %r23, %r22;
	add.s32 	%r5, %r4, %r22;
	shl.b32 	%r24, %r1, 3;
	and.b32  	%r25, %r24, 8176;
	add.s32 	%r6, %r23, %r25;
	or.b32  	%r26, %r20, 3;
	and.b32  	%r27, %r1, 1;
	sub.s32 	%r28, %r26, %r27;
	shl.b32 	%r29, %r28, 2;
	add.s32 	%r7, %r23, %r29;
	and.b32  	%r30, %r24, 8160;
	add.s32 	%r8, %r23, %r30;
	or.b32  	%r31, %r20, 7;
	and.b32  	%r32, %r1, 3;
	sub.s32 	%r33, %r31, %r32;
	shl.b32 	%r34, %r33, 2;
	add.s32 	%r9, %r23, %r34;
	and.b32  	%r35, %r24, 8128;
	add.s32 	%r10, %r23, %r35;
	or.b32  	%r36, %r20, 15;
	and.b32  	%r37, %r1, 7;
	sub.s32 	%r38, %r36, %r37;
	shl.b32 	%r39, %r38, 2;
	add.s32 	%r11, %r23, %r39;
	and.b32  	%r40, %r24, 8064;
	add.s32 	%r12, %r23, %r40;
	or.b32  	%r41, %r20, 31;
	and.b32  	%r42, %r1, 15;
	sub.s32 	%r43, %r41, %r42;
	shl.b32 	%r44, %r43, 2;
	add.s32 	%r13, %r23, %r44;
	and.b32  	%r45, %r24, 7936;
	add.s32 	%r14, %r23, %r45;
	or.b32  	%r46, %r20, 63;
	and.b32  	%r47, %r1, 31;
	sub.s32 	%r48, %r46, %r47;
	shl.b32 	%r49, %r48, 2;
	add.s32 	%r15, %r23, %r49;
	mul.wide.s32 	%rd12, %r3, 4;
	add.s64 	%rd13, %rd12, 512;
	add.s64 	%rd22, %rd11, %rd13;
	add.s64 	%rd21, %rd1, %rd13;
	mov.b32 	%r59, 256;
$L__BB0_1:
	setp.ne.s32 	%p1, %r1, 0;
	ld.global.f32 	%f1, [%rd22+-512];
	st.shared.f32 	[%r4], %f1;
	ld.global.f32 	%f2, [%rd22+-384];
	st.shared.f32 	[%r4+128], %f2;
	ld.shared.v2.f32 	{%f3, %f4}, [%r5];
	add.f32 	%f5, %f3, %f4;
	st.shared.f32 	[%r5+4], %f5;
	ld.shared.f32 	%f6, [%r6+4];
	ld.shared.f32 	%f7, [%r7];
	add.f32 	%f8, %f6, %f7;
	st.shared.f32 	[%r7], %f8;
	ld.shared.f32 	%f9, [%r8+12];
	ld.shared.f32 	%f10, [%r9];
	add.f32 	%f11, %f9, %f10;
	st.shared.f32 	[%r9], %f11;
	ld.shared.f32 	%f12, [%r10+28];
	ld.shared.f32 	%f13, [%r11];
	add.f32 	%f14, %f12, %f13;
	st.shared.f32 	[%r11], %f14;
	ld.shared.f32 	%f15, [%r12+60];
	ld.shared.f32 	%f16, [%r13];
	add.f32 	%f17, %f15, %f16;
	st.shared.f32 	[%r13], %f17;
	ld.shared.f32 	%f18, [%r14+124];
	ld.shared.f32 	%f19, [%r15];
	add.f32 	%f20, %f18, %f19;
	st.shared.f32 	[%r15], %f20;
	ld.shared.f32 	%f21, [%r4];
	st.global.f32 	[%rd21+-512], %f21;
	ld.shared.f32 	%f22, [%r4+128];
	st.global.f32 	[%rd21+-384], %f22;
	add.s32 	%r17, %r23, %r59;
	@%p1 bra 	$L__BB0_3;
	ld.shared.f32 	%f23, [s_data+252];
	st.shared.f32 	[%r17], %f23;
$L__BB0_3:
	ld.global.f32 	%f24, [%rd22+-256];
	st.shared.f32 	[%r4], %f24;
	ld.global.f32 	%f25, [%rd22+-128];
	st.shared.f32 	[%r4+128], %f25;
	ld.shared.v2.f32 	{%f26, %f27}, [%r5];
	add.f32 	%f28, %f26, %f27;
	st.shared.f32 	[%r5+4], %f28;
	ld.shared.f32 	%f29, [%r6+4];
	ld.shared.f32 	%f30, [%r7];
	add.f32 	%f31, %f29, %f30;
	st.shared.f32 	[%r7], %f31;
	ld.shared.f32 	%f32, [%r8+12];
	ld.shared.f32 	%f33, [%r9];
	add.f32 	%f34, %f32, %f33;
	st.shared.f32 	[%r9], %f34;
	ld.shared.f32 	%f35, [%r10+28];
	ld.shared.f32 	%f36, [%r11];
	add.f32 	%f37, %f35, %f36;
	st.shared.f32 	[%r11], %f37;
	ld.shared.f32 	%f38, [%r12+60];
	ld.shared.f32 	%f39, [%r13];
	add.f32 	%f40, %f38, %f39;
	st.shared.f32 	[%r13], %f40;
	ld.shared.f32 	%f41, [%r14+124];
	ld.shared.f32 	%f42, [%r15];
	add.f32 	%f43, %f41, %f42;
	st.shared.f32 	[%r15], %f43;
	ld.shared.f32 	%f44, [%r4];
	st.global.f32 	[%rd21+-256], %f44;
	ld.shared.f32 	%f45, [%r4+128];
	st.global.f32 	[%rd21+-128], %f45;
	@%p1 bra 	$L__BB0_5;
	ld.shared.f32 	%f46, [s_data+252];
	st.shared.f32 	[%r17+4], %f46;
$L__BB0_5:
	ld.global.f32 	%f47, [%rd22];
	st.shared.f32 	[%r4], %f47;
	ld.global.f32 	%f48, [%rd22+128];
	st.shared.f32 	[%r4+128], %f48;
	ld.shared.v2.f32 	{%f49, %f50}, [%r5];
	add.f32 	%f51, %f49, %f50;
	st.shared.f32 	[%r5+4], %f51;
	ld.shared.f32 	%f52, [%r6+4];
	ld.shared.f32 	%f53, [%r7];
	add.f32 	%f54, %f52, %f53;
	st.shared.f32 	[%r7], %f54;
	ld.shared.f32 	%f55, [%r8+12];
	ld.shared.f32 	%f56, [%r9];
	add.f32 	%f57, %f55, %f56;
	st.shared.f32 	[%r9], %f57;
	ld.shared.f32 	%f58, [%r10+28];
	ld.shared.f32 	%f59, [%r11];
	add.f32 	%f60, %f58, %f59;
	st.shared.f32 	[%r11], %f60;
	ld.shared.f32 	%f61, [%r12+60];
	ld.shared.f32 	%f62, [%r13];
	add.f32 	%f63, %f61, %f62;
	st.shared.f32 	[%r13], %f63;
	ld.shared.f32 	%f64, [%r14+124];
	ld.shared.f32 	%f65, [%r15];
	add.f32 	%f66, %f64, %f65;
	st.shared.f32 	[%r15], %f66;
	ld.shared.f32 	%f67, [%r4];
	st.global.f32 	[%rd21], %f67;
	ld.shared.f32 	%f68, [%r4+128];
	st.global.f32 	[%rd21+128], %f68;
	@%p1 bra 	$L__BB0_7;
	ld.shared.f32 	%f69, [s_data+252];
	st.shared.f32 	[%r17+8], %f69;
$L__BB0_7:
	ld.global.f32 	%f70, [%rd22+256];
	st.shared.f32 	[%r4], %f70;
	ld.global.f32 	%f71, [%rd22+384];
	st.shared.f32 	[%r4+128], %f71;
	ld.shared.v2.f32 	{%f72, %f73}, [%r5];
	add.f32 	%f74, %f72, %f73;
	st.shared.f32 	[%r5+4], %f74;
	ld.shared.f32 	%f75, [%r6+4];
	ld.shared.f32 	%f76, [%r7];
	add.f32 	%f77, %f75, %f76;
	st.shared.f32 	[%r7], %f77;
	ld.shared.f32 	%f78, [%r8+12];
	ld.shared.f32 	%f79, [%r9];
	add.f32 	%f80, %f78, %f79;
	st.shared.f32 	[%r9], %f80;
	ld.shared.f32 	%f81, [%r10+28];
	ld.shared.f32 	%f82, [%r11];
	add.f32 	%f83, %f81, %f82;
	st.shared.f32 	[%r11], %f83;
	ld.shared.f32 	%f84, [%r12+60];
	ld.shared.f32 	%f85, [%r13];
	add.f32 	%f86, %f84, %f85;
	st.shared.f32 	[%r13], %f86;
	ld.shared.f32 	%f87, [%r14+124];
	ld.shared.f32 	%f88, [%r15];
	add.f32 	%f89, %f87, %f88;
	st.shared.f32 	[%r15], %f89;
	ld.shared.f32 	%f90, [%r4];
	st.global.f32 	[%rd21+256], %f90;
	ld.shared.f32 	%f91, [%r4+128];
	st.global.f32 	[%rd21+384], %f91;
	@%p1 bra 	$L__BB0_9;
	ld.shared.f32 	%f92, [s_data+252];
	st.shared.f32 	[%r17+12], %f92;
$L__BB0_9:
	add.s32 	%r59, %r59, 16;
	add.s64 	%rd22, %rd22, 1024;
	add.s64 	%rd21, %rd21, 1024;
	setp.ne.s32 	%p5, %r59, 512;
	@%p5 bra 	$L__BB0_1;
	setp.eq.s32 	%p6, %r1, 0;
	shl.b32 	%r51, %r3, 2;
	add.s32 	%r53, %r23, %r51;
	ld.shared.f32 	%f93, [%r53+256];
	st.shared.f32 	[%r4], %f93;
	ld.shared.f32 	%f94, [%r53+384];
	st.shared.f32 	[%r4+128], %f94;
	ld.shared.v2.f32 	{%f95, %f96}, [%r5];
	add.f32 	%f97, %f95, %f96;
	st.shared.f32 	[%r5+4], %f97;
	ld.shared.f32 	%f98, [%r6+4];
	ld.shared.f32 	%f99, [%r7];
	add.f32 	%f100, %f98, %f99;
	st.shared.f32 	[%r7], %f100;
	ld.shared.f32 	%f101, [%r8+12];
	ld.shared.f32 	%f102, [%r9];
	add.f32 	%f103, %f101, %f102;
	st.shared.f32 	[%r9], %f103;
	ld.shared.f32 	%f104, [%r10+28];
	ld.shared.f32 	%f105, [%r11];
	add.f32 	%f106, %f104, %f105;
	st.shared.f32 	[%r11], %f106;
	ld.shared.f32 	%f107, [%r12+60];
	ld.shared.f32 	%f108, [%r13];
	add.f32 	%f109, %f107, %f108;
	st.shared.f32 	[%r13], %f109;
	ld.shared.f32 	%f110, [%r14+124];
	ld.shared.f32 	%f111, [%r15];
	add.f32 	%f112, %f110, %f111;
	st.shared.f32 	[%r15], %f112;
	ld.shared.f32 	%f113, [%r4];
	st.shared.f32 	[%r53+256], %f113;
	ld.shared.f32 	%f114, [%r4+128];
	st.shared.f32 	[%r53+384], %f114;
	@%p6 bra 	$L__BB0_12;
	ld.shared.f32 	%f115, [%r4+252];
	mad.lo.s32 	%r54, %r2, 67108801, %r3;
	shl.b32 	%r55, %r54, 6;
	mul.wide.u32 	%rd14, %r55, 4;
	add.s64 	%rd15, %rd1, %rd14;
	ld.global.f32 	%f116, [%rd15];
	add.f32 	%f117, %f115, %f116;
	st.global.f32 	[%rd15], %f117;
	ld.global.f32 	%f118, [%rd15+4];
	add.f32 	%f119, %f115, %f118;
	st.global.f32 	[%rd15+4], %f119;
	ld.global.f32 	%f120, [%rd15+8];
	add.f32 	%f121, %f115, %f120;
	st.global.f32 	[%rd15+8], %f121;
	ld.global.f32 	%f122, [%rd15+12];
	add.f32 	%f123, %f115, %f122;
	st.global.f32 	[%rd15+12], %f123;
	ld.global.f32 	%f124, [%rd15+16];
	add.f32 	%f125, %f115, %f124;
	st.global.f32 	[%rd15+16], %f125;
	ld.global.f32 	%f126, [%rd15+20];
	add.f32 	%f127, %f115, %f126;
	st.global.f32 	[%rd15+20], %f127;
	ld.global.f32 	%f128, [%rd15+24];
	add.f32 	%f129, %f115, %f128;
	st.global.f32 	[%rd15+24], %f129;
	ld.global.f32 	%f130, [%rd15+28];
	add.f32 	%f131, %f115, %f130;
	st.global.f32 	[%rd15+28], %f131;
	ld.global.f32 	%f132, [%rd15+32];
	add.f32 	%f133, %f115, %f132;
	st.global.f32 	[%rd15+32], %f133;
	ld.global.f32 	%f134, [%rd15+36];
	add.f32 	%f135, %f115, %f134;
	st.global.f32 	[%rd15+36], %f135;
	ld.global.f32 	%f136, [%rd15+40];
	add.f32 	%f137, %f115, %f136;
	st.global.f32 	[%rd15+40], %f137;
	ld.global.f32 	%f138, [%rd15+44];
	add.f32 	%f139, %f115, %f138;
	st.global.f32 	[%rd15+44], %f139;
	ld.global.f32 	%f140, [%rd15+48];
	add.f32 	%f141, %f115, %f140;
	st.global.f32 	[%rd15+48], %f141;
	ld.global.f32 	%f142, [%rd15+52];
	add.f32 	%f143, %f115, %f142;
	st.global.f32 	[%rd15+52], %f143;
	ld.global.f32 	%f144, [%rd15+56];
	add.f32 	%f145, %f115, %f144;
	st.global.f32 	[%rd15+56], %f145;
	ld.global.f32 	%f146, [%rd15+60];
	add.f32 	%f147, %f115, %f146;
	st.global.f32 	[%rd15+60], %f147;
	ld.global.f32 	%f148, [%rd15+64];
	add.f32 	%f149, %f115, %f148;
	st.global.f32 	[%rd15+64], %f149;
	ld.global.f32 	%f150, [%rd15+68];
	add.f32 	%f151, %f115, %f150;
	st.global.f32 	[%rd15+68], %f151;
	ld.global.f32 	%f152, [%rd15+72];
	add.f32 	%f153, %f115, %f152;
	st.global.f32 	[%rd15+72], %f153;
	ld.global.f32 	%f154, [%rd15+76];
	add.f32 	%f155, %f115, %f154;
	st.global.f32 	[%rd15+76], %f155;
	ld.global.f32 	%f156, [%rd15+80];
	add.f32 	%f157, %f115, %f156;
	st.global.f32 	[%rd15+80], %f157;
	ld.global.f32 	%f158, [%rd15+84];
	add.f32 	%f159, %f115, %f158;
	st.global.f32 	[%rd15+84], %f159;
	ld.global.f32 	%f160, [%rd15+88];
	add.f32 	%f161, %f115, %f160;
	st.global.f32 	[%rd15+88], %f161;
	ld.global.f32 	%f162, [%rd15+92];
	add.f32 	%f163, %f115, %f162;
	st.global.f32 	[%rd15+92], %f163;
	ld.global.f32 	%f164, [%rd15+96];
	add.f32 	%f165, %f115, %f164;
	st.global.f32 	[%rd15+96], %f165;
	ld.global.f32 	%f166, [%rd15+100];
	add.f32 	%f167, %f115, %f166;
	st.global.f32 	[%rd15+100], %f167;
	ld.global.f32 	%f168, [%rd15+104];
	add.f32 	%f169, %f115, %f168;
	st.global.f32 	[%rd15+104], %f169;
	ld.global.f32 	%f170, [%rd15+108];
	add.f32 	%f171, %f115, %f170;
	st.global.f32 	[%rd15+108], %f171;
	ld.global.f32 	%f172, [%rd15+112];
	add.f32 	%f173, %f115, %f172;
	st.global.f32 	[%rd15+112], %f173;
	ld.global.f32 	%f174, [%rd15+116];
	add.f32 	%f175, %f115, %f174;
	st.global.f32 	[%rd15+116], %f175;
	ld.global.f32 	%f176, [%rd15+120];
	add.f32 	%f177, %f115, %f176;
	st.global.f32 	[%rd15+120], %f177;
	ld.global.f32 	%f178, [%rd15+124];
	add.f32 	%f179, %f115, %f178;
	st.global.f32 	[%rd15+124], %f179;
	ld.global.f32 	%f180, [%rd15+128];
	add.f32 	%f181, %f115, %f180;
	st.global.f32 	[%rd15+128], %f181;
	ld.global.f32 	%f182, [%rd15+132];
	add.f32 	%f183, %f115, %f182;
	st.global.f32 	[%rd15+132], %f183;
	ld.global.f32 	%f184, [%rd15+136];
	add.f32 	%f185, %f115, %f184;
	st.global.f32 	[%rd15+136], %f185;
	ld.global.f32 	%f186, [%rd15+140];
	add.f32 	%f187, %f115, %f186;
	st.global.f32 	[%rd15+140], %f187;
	ld.global.f32 	%f188, [%rd15+144];
	add.f32 	%f189, %f115, %f188;
	st.global.f32 	[%rd15+144], %f189;
	ld.global.f32 	%f190, [%rd15+148];
	add.f32 	%f191, %f115, %f190;
	st.global.f32 	[%rd15+148], %f191;
	ld.global.f32 	%f192, [%rd15+152];
	add.f32 	%f193, %f115, %f192;
	st.global.f32 	[%rd15+152], %f193;
	ld.global.f32 	%f194, [%rd15+156];
	add.f32 	%f195, %f115, %f194;
	st.global.f32 	[%rd15+156], %f195;
	ld.global.f32 	%f196, [%rd15+160];
	add.f32 	%f197, %f115, %f196;
	st.global.f32 	[%rd15+160], %f197;
	ld.global.f32 	%f198, [%rd15+164];
	add.f32 	%f199, %f115, %f198;
	st.global.f32 	[%rd15+164], %f199;
	ld.global.f32 	%f200, [%rd15+168];
	add.f32 	%f201, %f115, %f200;
	st.global.f32 	[%rd15+168], %f201;
	ld.global.f32 	%f202, [%rd15+172];
	add.f32 	%f203, %f115, %f202;
	st.global.f32 	[%rd15+172], %f203;
	ld.global.f32 	%f204, [%rd15+176];
	add.f32 	%f205, %f115, %f204;
	st.global.f32 	[%rd15+176], %f205;
	ld.global.f32 	%f206, [%rd15+180];
	add.f32 	%f207, %f115, %f206;
	st.global.f32 	[%rd15+180], %f207;
	ld.global.f32 	%f208, [%rd15+184];
	add.f32 	%f209, %f115, %f208;
	st.global.f32 	[%rd15+184], %f209;
	ld.global.f32 	%f210, [%rd15+188];
	add.f32 	%f211, %f115, %f210;
	st.global.f32 	[%rd15+188], %f211;
	ld.global.f32 	%f212, [%rd15+192];
	add.f32 	%f213, %f115, %f212;
	st.global.f32 	[%rd15+192], %f213;
	ld.global.f32 	%f214, [%rd15+196];
	add.f32 	%f215, %f115, %f214;
	st.global.f32 	[%rd15+196], %f215;
	ld.global.f32 	%f216, [%rd15+200];
	add.f32 	%f217, %f115, %f216;
	st.global.f32 	[%rd15+200], %f217;
	ld.global.f32 	%f218, [%rd15+204];
	add.f32 	%f219, %f115, %f218;
	st.global.f32 	[%rd15+204], %f219;
	ld.global.f32 	%f220, [%rd15+208];
	add.f32 	%f221, %f115, %f220;
	st.global.f32 	[%rd15+208], %f221;
	ld.global.f32 	%f222, [%rd15+212];
	add.f32 	%f223, %f115, %f222;
	st.global.f32 	[%rd15+212], %f223;
	ld.global.f32 	%f224, [%rd15+216];
	add.f32 	%f225, %f115, %f224;
	st.global.f32 	[%rd15+216], %f225;
	ld.global.f32 	%f226, [%rd15+220];
	add.f32 	%f227, %f115, %f226;
	st.global.f32 	[%rd15+220], %f227;
	ld.global.f32 	%f228, [%rd15+224];
	add.f32 	%f229, %f115, %f228;
	st.global.f32 	[%rd15+224], %f229;
	ld.global.f32 	%f230, [%rd15+228];
	add.f32 	%f231, %f115, %f230;
	st.global.f32 	[%rd15+228], %f231;
	ld.global.f32 	%f232, [%rd15+232];
	add.f32 	%f233, %f115, %f232;
	st.global.f32 	[%rd15+232], %f233;
	ld.global.f32 	%f234, [%rd15+236];
	add.f32 	%f235, %f115, %f234;
	st.global.f32 	[%rd15+236], %f235;
	ld.global.f32 	%f236, [%rd15+240];
	add.f32 	%f237, %f115, %f236;
	st.global.f32 	[%rd15+240], %f237;
	ld.global.f32 	%f238, [%rd15+244];
	add.f32 	%f239, %f115, %f238;
	st.global.f32 	[%rd15+244], %f239;
	ld.global.f32 	%f240, [%rd15+248];
	add.f32 	%f241, %f115, %f240;
	st.global.f32 	[%rd15+248], %f241;
	ld.global.f32 	%f242, [%rd15+252];
	add.f32 	%f243, %f115, %f242;
	st.global.f32 	[%rd15+252], %f243;
$L__BB0_12:
	ld.shared.f32 	%f244, [%r4+380];
	add.s32 	%r56, %r2, %r1;
	shl.b32 	%r57, %r56, 6;
	add.s32 	%r58, %r57, 2048;
	mul.wide.u32 	%rd16, %r58, 4;
	add.s64 	%rd17, %rd1, %rd16;
	ld.global.f32 	%f245, [%rd17];
	add.f32 	%f246, %f244, %f245;
	st.global.f32 	[%rd17], %f246;
	ld.global.f32 	%f247, [%rd17+4];
	add.f32 	%f248, %f244, %f247;
	st.global.f32 	[%rd17+4], %f248;
	ld.global.f32 	%f249, [%rd17+8];
	add.f32 	%f250, %f244, %f249;
	st.global.f32 	[%rd17+8], %f250;
	ld.global.f32 	%f251, [%rd17+12];
	add.f32 	%f252, %f244, %f251;
	st.global.f32 	[%rd17+12], %f252;
	ld.global.f32 	%f253, [%rd17+16];
	add.f32 	%f254, %f244, %f253;
	st.global.f32 	[%rd17+16], %f254;
	ld.global.f32 	%f255, [%rd17+20];
	add.f32 	%f256, %f244, %f255;
	st.global.f32 	[%rd17+20], %f256;
	ld.global.f32 	%f257, [%rd17+24];
	add.f32 	%f258, %f244, %f257;
	st.global.f32 	[%rd17+24], %f258;
	ld.global.f32 	%f259, [%rd17+28];
	add.f32 	%f260, %f244, %f259;
	st.global.f32 	[%rd17+28], %f260;
	ld.global.f32 	%f261, [%rd17+32];
	add.f32 	%f262, %f244, %f261;
	st.global.f32 	[%rd17+32], %f262;
	ld.global.f32 	%f263, [%rd17+36];
	add.f32 	%f264, %f244, %f263;
	st.global.f32 	[%rd17+36], %f264;
	ld.global.f32 	%f265, [%rd17+40];
	add.f32 	%f266, %f244, %f265;
	st.global.f32 	[%rd17+40], %f266;
	ld.global.f32 	%f267, [%rd17+44];
	add.f32 	%f268, %f244, %f267;
	st.global.f32 	[%rd17+44], %f268;
	ld.global.f32 	%f269, [%rd17+48];
	add.f32 	%f270, %f244, %f269;
	st.global.f32 	[%rd17+48], %f270;
	ld.global.f32 	%f271, [%rd17+52];
	add.f32 	%f272, %f244, %f271;
	st.global.f32 	[%rd17+52], %f272;
	ld.global.f32 	%f273, [%rd17+56];
	add.f32 	%f274, %f244, %f273;
	st.global.f32 	[%rd17+56], %f274;
	ld.global.f32 	%f275, [%rd17+60];
	add.f32 	%f276, %f244, %f275;
	st.global.f32 	[%rd17+60], %f276;
	ld.global.f32 	%f277, [%rd17+64];
	add.f32 	%f278, %f244, %f277;
	st.global.f32 	[%rd17+64], %f278;
	ld.global.f32 	%f279, [%rd17+68];
	add.f32 	%f280, %f244, %f279;
	st.global.f32 	[%rd17+68], %f280;
	ld.global.f32 	%f281, [%rd17+72];
	add.f32 	%f282, %f244, %f281;
	st.global.f32 	[%rd17+72], %f282;
	ld.global.f32 	%f283, [%rd17+76];
	add.f32 	%f284, %f244, %f283;
	st.global.f32 	[%rd17+76], %f284;
	ld.global.f32 	%f285, [%rd17+80];
	add.f32 	%f286, %f244, %f285;
	st.global.f32 	[%rd17+80], %f286;
	ld.global.f32 	%f287, [%rd17+84];
	add.f32 	%f288, %f244, %f287;
	st.global.f32 	[%rd17+84], %f288;
	ld.global.f32 	%f289, [%rd17+88];
	add.f32 	%f290, %f244, %f289;
	st.global.f32 	[%rd17+88], %f290;
	ld.global.f32 	%f291, [%rd17+92];
	add.f32 	%f292, %f244, %f291;
	st.global.f32 	[%rd17+92], %f292;
	ld.global.f32 	%f293, [%rd17+96];
	add.f32 	%f294, %f244, %f293;
	st.global.f32 	[%rd17+96], %f294;
	ld.global.f32 	%f295, [%rd17+100];
	add.f32 	%f296, %f244, %f295;
	st.global.f32 	[%rd17+100], %f296;
	ld.global.f32 	%f297, [%rd17+104];
	add.f32 	%f298, %f244, %f297;
	st.global.f32 	[%rd17+104], %f298;
	ld.global.f32 	%f299, [%rd17+108];
	add.f32 	%f300, %f244, %f299;
	st.global.f32 	[%rd17+108], %f300;
	ld.global.f32 	%f301, [%rd17+112];
	add.f32 	%f302, %f244, %f301;
	st.global.f32 	[%rd17+112], %f302;
	ld.global.f32 	%f303, [%rd17+116];
	add.f32 	%f304, %f244, %f303;
	st.global.f32 	[%rd17+116], %f304;
	ld.global.f32 	%f305, [%rd17+120];
	add.f32 	%f306, %f244, %f305;
	st.global.f32 	[%rd17+120], %f306;
	ld.global.f32 	%f307, [%rd17+124];
	add.f32 	%f308, %f244, %f307;
	st.global.f32 	[%rd17+124], %f308;
	ld.global.f32 	%f309, [%rd17+128];
	add.f32 	%f310, %f244, %f309;
	st.global.f32 	[%rd17+128], %f310;
	ld.global.f32 	%f311, [%rd17+132];
	add.f32 	%f312, %f244, %f311;
	st.global.f32 	[%rd17+132], %f312;
	ld.global.f32 	%f313, [%rd17+136];
	add.f32 	%f314, %f244, %f313;
	st.global.f32 	[%rd17+136], %f314;
	ld.global.f32 	%f315, [%rd17+140];
	add.f32 	%f316, %f244, %f315;
	st.global.f32 	[%rd17+140], %f316;
	ld.global.f32 	%f317, [%rd17+144];
	add.f32 	%f318, %f244, %f317;
	st.global.f32 	[%rd17+144], %f318;
	ld.global.f32 	%f319, [%rd17+148];
	add.f32 	%f320, %f244, %f319;
	st.global.f32 	[%rd17+148], %f320;
	ld.global.f32 	%f321, [%rd17+152];
	add.f32 	%f322, %f244, %f321;
	st.global.f32 	[%rd17+152], %f322;
	ld.global.f32 	%f323, [%rd17+156];
	add.f32 	%f324, %f244, %f323;
	st.global.f32 	[%rd17+156], %f324;
	ld.global.f32 	%f325, [%rd17+160];
	add.f32 	%f326, %f244, %f325;
	st.global.f32 	[%rd17+160], %f326;
	ld.global.f32 	%f327, [%rd17+164];
	add.f32 	%f328, %f244, %f327;
	st.global.f32 	[%rd17+164], %f328;
	ld.global.f32 	%f329, [%rd17+168];
	add.f32 	%f330, %f244, %f329;
	st.global.f32 	[%rd17+168], %f330;
	ld.global.f32 	%f331, [%rd17+172];
	add.f32 	%f332, %f244, %f331;
	st.global.f32 	[%rd17+172], %f332;
	ld.global.f32 	%f333, [%rd17+176];
	add.f32 	%f334, %f244, %f333;
	st.global.f32 	[%rd17+176], %f334;
	ld.global.f32 	%f335, [%rd17+180];
	add.f32 	%f336, %f244, %f335;
	st.global.f32 	[%rd17+180], %f336;
	ld.global.f32 	%f337, [%rd17+184];
	add.f32 	%f338, %f244, %f337;
	st.global.f32 	[%rd17+184], %f338;
	ld.global.f32 	%f339, [%rd17+188];
	add.f32 	%f340, %f244, %f339;
	st.global.f32 	[%rd17+188], %f340;
	ld.global.f32 	%f341, [%rd17+192];
	add.f32 	%f342, %f244, %f341;
	st.global.f32 	[%rd17+192], %f342;
	ld.global.f32 	%f343, [%rd17+196];
	add.f32 	%f344, %f244, %f343;
	st.global.f32 	[%rd17+196], %f344;
	ld.global.f32 	%f345, [%rd17+200];
	add.f32 	%f346, %f244, %f345;
	st.global.f32 	[%rd17+200], %f346;
	ld.global.f32 	%f347, [%rd17+204];
	add.f32 	%f348, %f244, %f347;
	st.global.f32 	[%rd17+204], %f348;
	ld.global.f32 	%f349, [%rd17+208];
	add.f32 	%f350, %f244, %f349;
	st.global.f32 	[%rd17+208], %f350;
	ld.global.f32 	%f351, [%rd17+212];
	add.f32 	%f352, %f244, %f351;
	st.global.f32 	[%rd17+212], %f352;
	ld.global.f32 	%f353, [%rd17+216];
	add.f32 	%f354, %f244, %f353;
	st.global.f32 	[%rd17+216], %f354;
	ld.global.f32 	%f355, [%rd17+220];
	add.f32 	%f356, %f244, %f355;
	st.global.f32 	[%rd17+220], %f356;
	ld.global.f32 	%f357, [%rd17+224];
	add.f32 	%f358, %f244, %f357;
	st.global.f32 	[%rd17+224], %f358;
	ld.global.f32 	%f359, [%rd17+228];
	add.f32 	%f360, %f244, %f359;
	st.global.f32 	[%rd17+228], %f360;
	ld.global.f32 	%f361, [%rd17+232];
	add.f32 	%f362, %f244, %f361;
	st.global.f32 	[%rd17+232], %f362;
	ld.global.f32 	%f363, [%rd17+236];
	add.f32 	%f364, %f244, %f363;
	st.global.f32 	[%rd17+236], %f364;
	ld.global.f32 	%f365, [%rd17+240];
	add.f32 	%f366, %f244, %f365;
	st.global.f32 	[%rd17+240], %f366;
	ld.global.f32 	%f367, [%rd17+244];
	add.f32 	%f368, %f244, %f367;
	st.global.f32 	[%rd17+244], %f368;
	ld.global.f32 	%f369, [%rd17+248];
	add.f32 	%f370, %f244, %f369;
	st.global.f32 	[%rd17+248], %f370;
	ld.global.f32 	%f371, [%rd17+252];
	add.f32 	%f372, %f244, %f371;
	st.global.f32 	[%rd17+252], %f372;
	cvta.to.global.u64 	%rd18, %rd8;
	ld.shared.f32 	%f373, [%r4+256];
	mul.wide.u32 	%rd19, %r1, 4;
	add.s64 	%rd20, %rd18, %rd19;
	st.global.f32 	[%rd20], %f373;
	ld.shared.f32 	%f374, [%r4+384];
	st.global.f32 	[%rd20+128], %f374;
	ret;

}


// ===== COMPILED SASS (sm_100) =====

	.target	sm_100

	.elftype	@"ET_EXEC"


//--------------------- .note.nv.tkinfo           --------------------------
	.section	.note.nv.tkinfo,"",@"SHT_NOTE"
	.sectionflags	@"SHF_NOTE_NV_TKINFO"
	.tkinfo
        /*0018*/ 	.word	0x00000002
        /*0030*/ 	.string	""
        /*0030*/ 	.string	"ptxas"
        /*0030*/ 	.string	"Cuda compilation tools, release 13.0, V13.0.88"
        /*0030*/ 	.string	"Build cuda_13.0.r13.0/compiler.36424714_0"
        /*0030*/ 	.string	"-arch sm_100 -m 64 "



//--------------------- .note.nv.cuinfo           --------------------------
	.section	.note.nv.cuinfo,"",@"SHT_NOTE"
	.sectionflags	@"SHF_NOTE_NV_CUINFO"
        /*0018*/ 	.short	0x0002
        /*001a*/ 	.short	0x0064
        /*001c*/ 	.short	0x0082
	.zero		2


//--------------------- .nv.info                  --------------------------
	.section	.nv.info,"",@"SHT_CUDA_INFO"
	.align	4


	//----- nvinfo : EIATTR_REGCOUNT
	.align		4
        /*0000*/ 	.byte	0x04, 0x2f
        /*0002*/ 	.short	(.L_1 - .L_0)
	.align		4
.L_0:
        /*0004*/ 	.word	index@(_Z6kernelPfS_S_)
        /*0008*/ 	.word	0x00000028


	//----- nvinfo : EIATTR_FRAME_SIZE
	.align		4
.L_1:
        /*000c*/ 	.byte	0x04, 0x11
        /*000e*/ 	.short	(.L_3 - .L_2)
	.align		4
.L_2:
        /*0010*/ 	.word	index@(_Z6kernelPfS_S_)
        /*0014*/ 	.word	0x00000000


	//----- nvinfo : EIATTR_MIN_STACK_SIZE
	.align		4
.L_3:
        /*0018*/ 	.byte	0x04, 0x12
        /*001a*/ 	.short	(.L_5 - .L_4)
	.align		4
.L_4:
        /*001c*/ 	.word	index@(_Z6kernelPfS_S_)
        /*0020*/ 	.word	0x00000000
.L_5:


//--------------------- .nv.compat                --------------------------
	.section	.nv.compat,"",@"SHT_CUDA_COMPAT_INFO"
	.align	4
        /*0000*/ 	.byte	0x02, 0x09, 0x00, 0x00, 0x02, 0x02, 0x01, 0x00, 0x02, 0x05, 0x05, 0x00, 0x03, 0x07, 0x01, 0x01
        /*0010*/ 	.byte	0x02, 0x03, 0x00, 0x00, 0x02, 0x06, 0x01, 0x00, 0x04, 0x0b, 0x08, 0x00, 0x09, 0x00, 0x00, 0x00
        /*0020*/ 	.byte	0x00, 0x00, 0x00, 0x00


//--------------------- .nv.info._Z6kernelPfS_S_  --------------------------
	.section	.nv.info._Z6kernelPfS_S_,"",@"SHT_CUDA_INFO"
	.sectionflags	@""
	.align	4


	//----- nvinfo : EIATTR_CUDA_API_VERSION
	.align		4
        /*0000*/ 	.byte	0x04, 0x37
        /*0002*/ 	.short	(.L_7 - .L_6)
.L_6:
        /*0004*/ 	.word	0x00000082


	//----- nvinfo : EIATTR_KPARAM_INFO
	.align		4
.L_7:
        /*0008*/ 	.byte	0x04, 0x17
        /*000a*/ 	.short	(.L_9 - .L_8)
.L_8:
        /*000c*/ 	.word	0x00000000
        /*0010*/ 	.short	0x0002
        /*0012*/ 	.short	0x0010
        /*0014*/ 	.byte	0x00, 0xf5, 0x21, 0x00


	//----- nvinfo : EIATTR_KPARAM_INFO
	.align		4
.L_9:
        /*0018*/ 	.byte	0x04, 0x17
        /*001a*/ 	.short	(.L_11 - .L_10)
.L_10:
        /*001c*/ 	.word	0x00000000
        /*0020*/ 	.short	0x0001
        /*0022*/ 	.short	0x0008
        /*0024*/ 	.byte	0x00, 0xf5, 0x21, 0x00


	//----- nvinfo : EIATTR_KPARAM_INFO
	.align		4
.L_11:
        /*0028*/ 	.byte	0x04, 0x17
        /*002a*/ 	.short	(.L_13 - .L_12)
.L_12:
        /*002c*/ 	.word	0x00000000
        /*0030*/ 	.short	0x0000
        /*0032*/ 	.short	0x0000
        /*0034*/ 	.byte	0x00, 0xf5, 0x21, 0x00


	//----- nvinfo : EIATTR_SPARSE_MMA_MASK
	.align		4
.L_13:
        /*0038*/ 	.byte	0x03, 0x50
        /*003a*/ 	.short	0x0000


	//----- nvinfo : EIATTR_MAXREG_COUNT
	.align		4
        /*003c*/ 	.byte	0x03, 0x1b
        /*003e*/ 	.short	0x00ff


	//----- nvinfo : EIATTR_MERCURY_ISA_VERSION
	.align		4
        /*0040*/ 	.byte	0x03, 0x5f
        /*0042*/ 	.short	0x0101


	//----- nvinfo : EIATTR_VRC_CTA_INIT_COUNT
	.align		4
        /*0044*/ 	.byte	0x02, 0x4a
	.zero		1
	.zero		1


	//----- nvinfo : EIATTR_EXIT_INSTR_OFFSETS
	.align		4
        /*0048*/ 	.byte	0x04, 0x1c
        /*004a*/ 	.short	(.L_15 - .L_14)


	//   ....[0]....
.L_14:
        /*004c*/ 	.word	0x00002870


	//----- nvinfo : EIATTR_CRS_STACK_SIZE
	.align		4
.L_15:
        /*0050*/ 	.byte	0x04, 0x1e
        /*0052*/ 	.short	(.L_17 - .L_16)
.L_16:
        /*0054*/ 	.word	0x00000000


	//----- nvinfo : EIATTR_CBANK_PARAM_SIZE
	.align		4
.L_17:
        /*0058*/ 	.byte	0x03, 0x19
        /*005a*/ 	.short	0x0018


	//----- nvinfo : EIATTR_PARAM_CBANK
	.align		4
        /*005c*/ 	.byte	0x04, 0x0a
        /*005e*/ 	.short	(.L_19 - .L_18)
	.align		4
.L_18:
        /*0060*/ 	.word	index@(.nv.constant0._Z6kernelPfS_S_)
        /*0064*/ 	.short	0x0380
        /*0066*/ 	.short	0x0018


	//----- nvinfo : EIATTR_SW_WAR
	.align		4
.L_19:
        /*0068*/ 	.byte	0x04, 0x36
        /*006a*/ 	.short	(.L_21 - .L_20)
.L_20:
        /*006c*/ 	.word	0x00000008
.L_21:


//--------------------- .nv.callgraph             --------------------------
	.section	.nv.callgraph,"",@"SHT_CUDA_CALLGRAPH"
	.align	4
	.sectionentsize	8
	.align		4
        /*0000*/ 	.word	0x00000000
	.align		4
        /*0004*/ 	.word	0xffffffff
	.align		4
        /*0008*/ 	.word	0x00000000
	.align		4
        /*000c*/ 	.word	0xfffffffe
	.align		4
        /*0010*/ 	.word	0x00000000
	.align		4
        /*0014*/ 	.word	0xfffffffd
	.align		4
        /*0018*/ 	.word	0x00000000
	.align		4
        /*001c*/ 	.word	0xfffffffc


//--------------------- .text._Z6kernelPfS_S_     --------------------------
	.section	.text._Z6kernelPfS_S_,"ax",@progbits
	.align	128
        .global         _Z6kernelPfS_S_
        .type           _Z6kernelPfS_S_,@function
        .size           _Z6kernelPfS_S_,(.L_x_4 - _Z6kernelPfS_S_)
        .other          _Z6kernelPfS_S_,@"STO_CUDA_ENTRY STV_DEFAULT"
_Z6kernelPfS_S_:
.text._Z6kernelPfS_S_:
[----:B------:R-:W-:Y:S01]  /*0000*/  LDC R1, c[0x0][0x37c] ;  /* 0x0000df00ff017b82 */ /* 0x000fe20000000800 */
[----:B------:R-:W0:Y:S07]  /*0010*/  S2R R5, SR_TID.X ;  /* 0x0000000000057919 */ /* 0x000e2e0000002100 */
[----:B------:R-:W1:Y:S01]  /*0020*/  S2UR UR5, SR_CgaCtaId ;  /* 0x00000000000579c3 */ /* 0x000e620000008800 */
[----:B------:R-:W2:Y:S01]  /*0030*/  LDCU.128 UR8, c[0x0][0x380] ;  /* 0x00007000ff0877ac */ /* 0x000ea20008000c00 */
[----:B------:R-:W-:Y:S01]  /*0040*/  MOV R3, 0x0 ;  /* 0x0000000000037802 */ /* 0x000fe20000000f00 */
[----:B------:R-:W3:Y:S01]  /*0050*/  S2R R10, SR_CTAID.X ;  /* 0x00000000000a7919 */ /* 0x000ee20000002500 */
[----:B------:R-:W-:Y:S01]  /*0060*/  UMOV UR4, 0x400 ;  /* 0x0000040000047882 */ /* 0x000fe20000000000 */
[----:B------:R-:W4:Y:S01]  /*0070*/  LDCU.64 UR6, c[0x0][0x358] ;  /* 0x00006b00ff0677ac */ /* 0x000f220008000a00 */
[----:B-1----:R-:W-:-:S06]  /*0080*/  ULEA UR4, UR5, UR4, 0x18 ;  /* 0x0000000405047291 */ /* 0x002fcc000f8ec0ff */
[----:B------:R-:W-:Y:S01]  /*0090*/  MOV R16, UR4 ;  /* 0x0000000400107c02 */ /* 0x000fe20008000f00 */
[----:B------:R-:W-:Y:S01]  /*00a0*/  UMOV UR4, 0x100 ;  /* 0x0000010000047882 */ /* 0x000fe20000000000 */
[C---:B0-----:R-:W-:Y:S02]  /*00b0*/  ISETP.NE.AND P0, PT, R5.reuse, RZ, PT ;  /* 0x000000ff0500720c */ /* 0x041fe40003f05270 */
[C---:B------:R-:W-:Y:S02]  /*00c0*/  SHF.L.U32 R0, R5.reuse, 0x1, RZ ;  /* 0x0000000105007819 */ /* 0x040fe400000006ff */
[----:B------:R-:W-:Y:S02]  /*00d0*/  LOP3.LUT R2, R5, 0x1, RZ, 0xc0, !PT ;  /* 0x0000000105027812 */ /* 0x000fe400078ec0ff */
[C---:B------:R-:W-:Y:S02]  /*00e0*/  LOP3.LUT R21, R0.reuse, 0x3, RZ, 0xfc, !PT ;  /* 0x0000000300157812 */ /* 0x040fe400078efcff */
[----:B------:R-:W-:-:S02]  /*00f0*/  LOP3.LUT R7, R0, 0x7, RZ, 0xfc, !PT ;  /* 0x0000000700077812 */ /* 0x000fc400078efcff */
[----:B------:R-:W-:Y:S02]  /*0100*/  IADD3 R21, PT, PT, R21, -R2, RZ ;  /* 0x8000000215157210 */ /* 0x000fe40007ffe0ff */
[C---:B------:R-:W-:Y:S01]  /*0110*/  LOP3.LUT R2, R5.reuse, 0x3, RZ, 0xc0, !PT ;  /* 0x0000000305027812 */ /* 0x040fe200078ec0ff */
[----:B------:R-:W0:Y:S01]  /*0120*/  @!P0 S2R R9, SR_CgaCtaId ;  /* 0x0000000000098919 */ /* 0x000e220000008800 */
[----:B------:R-:W-:Y:S02]  /*0130*/  LOP3.LUT R4, R5, 0x7, RZ, 0xc0, !PT ;  /* 0x0000000705047812 */ /* 0x000fe400078ec0ff */
[----:B------:R-:W-:Y:S01]  /*0140*/  IADD3 R7, PT, PT, R7, -R2, RZ ;  /* 0x8000000207077210 */ /* 0x000fe20007ffe0ff */
[----:B------:R-:W1:Y:S01]  /*0150*/  @!P0 S2R R8, SR_CgaCtaId ;  /* 0x0000000000088919 */ /* 0x000e620000008800 */
[----:B------:R-:W-:Y:S01]  /*0160*/  LOP3.LUT R23, R0, 0xf, RZ, 0xfc, !PT ;  /* 0x0000000f00177812 */ /* 0x000fe200078efcff */
[----:B------:R-:W-:Y:S01]  /*0170*/  HFMA2 R2, -RZ, RZ, 0, 3.0517578125e-05 ;  /* 0x00000200ff027431 */ /* 0x000fe200000001ff */
[----:B------:R-:W-:Y:S01]  /*0180*/  @!P0 MOV R20, 0x400 ;  /* 0x0000040000148802 */ /* 0x000fe20000000f00 */
[----:B------:R-:W5:Y:S01]  /*0190*/  @!P0 S2R R11, SR_CgaCtaId ;  /* 0x00000000000b8919 */ /* 0x000f620000008800 */
[----:B------:R-:W-:-:S02]  /*01a0*/  IADD3 R23, PT, PT, R23, -R4, RZ ;  /* 0x8000000417177210 */ /* 0x000fc40007ffe0ff */
[----:B---3--:R-:W-:Y:S01]  /*01b0*/  LEA R4, R10, R5, 0x6 ;  /* 0x000000050a047211 */ /* 0x008fe200078e30ff */
[----:B------:R-:W3:Y:S01]  /*01c0*/  @!P0 S2R R12, SR_CgaCtaId ;  /* 0x00000000000c8919 */ /* 0x000ee20000008800 */
[----:B------:R-:W-:Y:S02]  /*01d0*/  @!P0 MOV R19, 0x400 ;  /* 0x0000040000138802 */ /* 0x000fe40000000f00 */
[----:B------:R-:W-:Y:S02]  /*01e0*/  LOP3.LUT R6, R5, 0xf, RZ, 0xc0, !PT ;  /* 0x0000000f05067812 */ /* 0x000fe400078ec0ff */
[C---:B------:R-:W-:Y:S02]  /*01f0*/  LOP3.LUT R25, R0.reuse, 0x1f, RZ, 0xfc, !PT ;  /* 0x0000001f00197812 */ /* 0x040fe400078efcff */
[----:B------:R-:W-:Y:S02]  /*0200*/  LOP3.LUT R27, R0, 0x3f, RZ, 0xfc, !PT ;  /* 0x0000003f001b7812 */ /* 0x000fe400078efcff */
[----:B------:R-:W-:-:S02]  /*0210*/  @!P0 MOV R18, 0x400 ;  /* 0x0000040000128802 */ /* 0x000fc40000000f00 */
[----:B------:R-:W-:Y:S02]  /*0220*/  IADD3 R25, PT, PT, R25, -R6, RZ ;  /* 0x8000000619197210 */ /* 0x000fe40007ffe0ff */
[C---:B------:R-:W-:Y:S02]  /*0230*/  SHF.L.U32 R0, R5.reuse, 0x3, RZ ;  /* 0x0000000305007819 */ /* 0x040fe400000006ff */
[----:B------:R-:W-:Y:S02]  /*0240*/  LOP3.LUT R6, R5, 0x1f, RZ, 0xc0, !PT ;  /* 0x0000001f05067812 */ /* 0x000fe400078ec0ff */
[----:B------:R-:W-:Y:S02]  /*0250*/  @!P0 MOV R17, 0x400 ;  /* 0x0000040000118802 */ /* 0x000fe40000000f00 */
[----:B------:R-:W-:Y:S02]  /*0260*/  LOP3.LUT R15, R0, 0x1ff0, RZ, 0xc0, !PT ;  /* 0x00001ff0000f7812 */ /* 0x000fe400078ec0ff */
[----:B0-----:R-:W-:-:S02]  /*0270*/  @!P0 LEA R20, R9, R20, 0x18 ;  /* 0x0000001409148211 */ /* 0x001fc400078ec0ff */
[----:B------:R-:W-:Y:S02]  /*0280*/  LOP3.LUT R13, R0, 0x1fc0, RZ, 0xc0, !PT ;  /* 0x00001fc0000d7812 */ /* 0x000fe400078ec0ff */
[----:B-1----:R-:W-:Y:S01]  /*0290*/  @!P0 LEA R19, R8, R19, 0x18 ;  /* 0x0000001308138211 */ /* 0x002fe200078ec0ff */
[----:B------:R-:W-:Y:S01]  /*02a0*/  IMAD.WIDE R8, R4, 0x4, R2 ;  /* 0x0000000404087825 */ /* 0x000fe200078e0202 */
[----:B------:R-:W-:Y:S02]  /*02b0*/  LOP3.LUT R29, R0, 0x1f80, RZ, 0xc0, !PT ;  /* 0x00001f80001d7812 */ /* 0x000fe400078ec0ff */
[----:B-----5:R-:W-:Y:S02]  /*02c0*/  @!P0 LEA R18, R11, R18, 0x18 ;  /* 0x000000120b128211 */ /* 0x020fe400078ec0ff */
[----:B--2---:R-:W-:Y:S02]  /*02d0*/  IADD3 R2, P1, PT, R8, UR8, RZ ;  /* 0x0000000808027c10 */ /* 0x004fe4000ff3e0ff */
[----:B------:R-:W-:-:S02]  /*02e0*/  LOP3.LUT R11, R0, 0x1fe0, RZ, 0xc0, !PT ;  /* 0x00001fe0000b7812 */ /* 0x000fc400078ec0ff */
[----:B------:R-:W-:Y:S02]  /*02f0*/  LOP3.LUT R31, R0, 0x1f00, RZ, 0xc0, !PT ;  /* 0x00001f00001f7812 */ /* 0x000fe400078ec0ff */
[----:B------:R-:W-:Y:S02]  /*0300*/  IADD3 R27, PT, PT, R27, -R6, RZ ;  /* 0x800000061b1b7210 */ /* 0x000fe40007ffe0ff */
[----:B------:R-:W-:Y:S02]  /*0310*/  IADD3 R8, P2, PT, R8, UR10, RZ ;  /* 0x0000000a08087c10 */ /* 0x000fe4000ff5e0ff */
[----:B------:R-:W-:Y:S02]  /*0320*/  LEA R0, R5, R16, 0x2 ;  /* 0x0000001005007211 */ /* 0x000fe400078e10ff */
[----:B---3--:R-:W-:Y:S02]  /*0330*/  @!P0 LEA R17, R12, R17, 0x18 ;  /* 0x000000110c118211 */ /* 0x008fe400078ec0ff */
[----:B------:R-:W-:-:S02]  /*0340*/  IADD3.X R3, PT, PT, R9, UR9, RZ, P1, !PT ;  /* 0x0000000909037c10 */ /* 0x000fc40008ffe4ff */
[C---:B------:R-:W-:Y:S02]  /*0350*/  IADD3 R14, PT, PT, R16.reuse, R11, RZ ;  /* 0x0000000b100e7210 */ /* 0x040fe40007ffe0ff */
[----:B------:R-:W-:Y:S02]  /*0360*/  IADD3.X R9, PT, PT, R9, UR11, RZ, P2, !PT ;  /* 0x0000000b09097c10 */ /* 0x000fe400097fe4ff */
[C---:B------:R-:W-:Y:S02]  /*0370*/  IADD3 R15, PT, PT, R16.reuse, R15, RZ ;  /* 0x0000000f100f7210 */ /* 0x040fe40007ffe0ff */
[C---:B------:R-:W-:Y:S02]  /*0380*/  IADD3 R13, PT, PT, R16.reuse, R13, RZ ;  /* 0x0000000d100d7210 */ /* 0x040fe40007ffe0ff */
[C---:B------:R-:W-:Y:S02]  /*0390*/  IADD3 R12, PT, PT, R16.reuse, R29, RZ ;  /* 0x0000001d100c7210 */ /* 0x040fe40007ffe0ff */
[----:B------:R-:W-:-:S02]  /*03a0*/  IADD3 R11, PT, PT, R16, R31, RZ ;  /* 0x0000001f100b7210 */ /* 0x000fc40007ffe0ff */
[-C--:B------:R-:W-:Y:S02]  /*03b0*/  LEA R21, R21, R16.reuse, 0x2 ;  /* 0x0000001015157211 */ /* 0x080fe400078e10ff */
[-C--:B------:R-:W-:Y:S02]  /*03c0*/  LEA R22, R7, R16.reuse, 0x2 ;  /* 0x0000001007167211 */ /* 0x080fe400078e10ff */
[-C--:B------:R-:W-:Y:S02]  /*03d0*/  LEA R23, R23, R16.reuse, 0x2 ;  /* 0x0000001017177211 */ /* 0x080fe400078e10ff */
[-C--:B------:R-:W-:Y:S02]  /*03e0*/  LEA R25, R25, R16.reuse, 0x2 ;  /* 0x0000001019197211 */ /* 0x080fe400078e10ff */
[----:B------:R-:W-:Y:S02]  /*03f0*/  LEA R24, R27, R16, 0x2 ;  /* 0x000000101b187211 */ /* 0x000fe400078e10ff */
[----:B----4-:R-:W-:-:S07]  /*0400*/  LEA R26, R5, R0, 0x2 ;  /* 0x00000000051a7211 */ /* 0x010fce00078e10ff */
.L_x_0:
[----:B-1----:R-:W2:Y:S04]  /*0410*/  LDG.E R27, desc[UR6][R2.64+-0x200] ;  /* 0xfffe0006021b7981 */ /* 0x002ea8000c1e1900 */
[----:B------:R-:W3:Y:S04]  /*0420*/  LDG.E R29, desc[UR6][R2.64+-0x180] ;  /* 0xfffe8006021d7981 */ /* 0x000ee8000c1e1900 */
[----:B--2---:R-:W-:Y:S04]  /*0430*/  STS [R0], R27 ;  /* 0x0000001b00007388 */ /* 0x004fe80000000800 */
[----:B---3--:R-:W-:Y:S04]  /*0440*/  STS [R0+0x80], R29 ;  /* 0x0000801d00007388 */ /* 0x008fe80000000800 */
[----:B------:R-:W0:Y:S02]  /*0450*/  LDS.64 R6, [R26] ;  /* 0x000000001a067984 */ /* 0x000e240000000a00 */
[----:B0-----:R-:W-:-:S05]  /*0460*/  FADD R7, R6, R7 ;  /* 0x0000000706077221 */ /* 0x001fca0000000000 */
[----:B------:R-:W-:Y:S04]  /*0470*/  STS [R26+0x4], R7 ;  /* 0x000004071a007388 */ /* 0x000fe80000000800 */
[----:B------:R-:W-:Y:S04]  /*0480*/  LDS R6, [R15+0x4] ;  /* 0x000004000f067984 */ /* 0x000fe80000000800 */
[----:B------:R-:W0:Y:S02]  /*0490*/  LDS R31, [R21] ;  /* 0x00000000151f7984 */ /* 0x000e240000000800 */
[----:B0-----:R-:W-:-:S05]  /*04a0*/  FADD R6, R6, R31 ;  /* 0x0000001f06067221 */ /* 0x001fca0000000000 */
[----:B------:R-:W-:Y:S04]  /*04b0*/  STS [R21], R6 ;  /* 0x0000000615007388 */ /* 0x000fe80000000800 */
        /* <DEDUP_REMOVED lines=14> */
[----:B0-----:R-:W-:Y:S01]  /*05a0*/  FADD R7, R6, R7 ;  /* 0x0000000706077221 */ /* 0x001fe20000000000 */
[----:B------:R-:W-:-:S04]  /*05b0*/  MOV R6, R8 ;  /* 0x0000000800067202 */ /* 0x000fc80000000f00 */
[----:B------:R0:W-:Y:S04]  /*05c0*/  STS [R24], R7 ;  /* 0x0000000718007388 */ /* 0x0001e80000000800 */
[----:B------:R-:W1:Y:S04]  /*05d0*/  LDS R29, [R0] ;  /* 0x00000000001d7984 */ /* 0x000e680000000800 */
[----:B------:R-:W2:Y:S01]  /*05e0*/  LDS R31, [R0+0x80] ;  /* 0x00008000001f7984 */ /* 0x000ea20000000800 */
[----:B0-----:R-:W-:-:S05]  /*05f0*/  MOV R7, R9 ;  /* 0x0000000900077202 */ /* 0x001fca0000000f00 */
[----:B-1----:R-:W-:Y:S04]  /*0600*/  STG.E desc[UR6][R6.64+-0x200], R29 ;  /* 0xfffe001d06007986 */ /* 0x002fe8000c101906 */
[----:B--2---:R-:W-:Y:S04]  /*0610*/  STG.E desc[UR6][R6.64+-0x180], R31 ;  /* 0xfffe801f06007986 */ /* 0x004fe8000c101906 */
[----:B------:R-:W2:Y:S04]  /*0620*/  LDG.E R33, desc[UR6][R2.64+-0x100] ;  /* 0xffff000602217981 */ /* 0x000ea8000c1e1900 */
[----:B------:R-:W3:Y:S01]  /*0630*/  LDG.E R35, desc[UR6][R2.64+-0x80] ;  /* 0xffff800602237981 */ /* 0x000ee2000c1e1900 */
[----:B------:R-:W-:-:S02]  /*0640*/  IADD3 R27, PT, PT, R16, UR4, RZ ;  /* 0x00000004101b7c10 */ /* 0x000fc4000fffe0ff */
[----:B------:R-:W-:-:S05]  /*0650*/  @!P0 MOV R16, R20 ;  /* 0x0000001400108202 */ /* 0x000fca0000000f00 */
[----:B------:R-:W0:Y:S04]  /*0660*/  @!P0 LDS R28, [R16+0xfc] ;  /* 0x0000fc00101c8984 */ /* 0x000e280000000800 */
[----:B0-----:R-:W-:Y:S04]  /*0670*/  @!P0 STS [R27], R28 ;  /* 0x0000001c1b008388 */ /* 0x001fe80000000800 */
        /* <DEDUP_REMOVED lines=25> */
[----:B------:R-:W0:Y:S04]  /*0810*/  LDS R29, [R0] ;  /* 0x00000000001d7984 */ /* 0x000e280000000800 */
[----:B------:R-:W1:Y:S04]  /*0820*/  LDS R31, [R0+0x80] ;  /* 0x00008000001f7984 */ /* 0x000e680000000800 */
[----:B0-----:R-:W-:Y:S04]  /*0830*/  STG.E desc[UR6][R6.64+-0x100], R29 ;  /* 0xffff001d06007986 */ /* 0x001fe8000c101906 */
[----:B-1----:R-:W-:Y:S04]  /*0840*/  STG.E desc[UR6][R6.64+-0x80], R31 ;  /* 0xffff801f06007986 */ /* 0x002fe8000c101906 */
[----:B------:R-:W2:Y:S04]  /*0850*/  LDG.E R33, desc[UR6][R2.64] ;  /* 0x0000000602217981 */ /* 0x000ea8000c1e1900 */
[----:B------:R-:W3:Y:S01]  /*0860*/  LDG.E R35, desc[UR6][R2.64+0x80] ;  /* 0x0000800602237981 */ /* 0x000ee2000c1e1900 */
[----:B------:R-:W-:-:S05]  /*0870*/  @!P0 MOV R16, R19 ;  /* 0x0000001300108202 */ /* 0x000fca0000000f00 */
[----:B------:R-:W0:Y:S04]  /*0880*/  @!P0 LDS R28, [R16+0xfc] ;  /* 0x0000fc00101c8984 */ /* 0x000e280000000800 */
[----:B0-----:R-:W-:Y:S04]  /*0890*/  @!P0 STS [R27+0x4], R28 ;  /* 0x0000041c1b008388 */ /* 0x001fe80000000800 */
        /* <DEDUP_REMOVED lines=30> */
[----:B------:R0:W3:Y:S01]  /*0a80*/  LDG.E R35, desc[UR6][R2.64+0x180] ;  /* 0x0001800602237981 */ /* 0x0000e2000c1e1900 */
[----:B------:R-:W-:Y:S01]  /*0a90*/  @!P0 MOV R16, R18 ;  /* 0x0000001200108202 */ /* 0x000fe20000000f00 */
[----:B------:R-:W-:-:S04]  /*0aa0*/  UIADD3 UR4, UPT, UPT, UR4, 0x10, URZ ;  /* 0x0000001004047890 */ /* 0x000fc8000fffe0ff */
[----:B------:R1:W4:Y:S01]  /*0ab0*/  @!P0 LDS R28, [R16+0xfc] ;  /* 0x0000fc00101c8984 */ /* 0x0003220000000800 */
[----:B------:R-:W-:Y:S01]  /*0ac0*/  UISETP.NE.AND UP0, UPT, UR4, 0x200, UPT ;  /* 0x000002000400788c */ /* 0x000fe2000bf05270 */
[----:B0-----:R-:W-:Y:S02]  /*0ad0*/  IADD3 R2, P1, PT, R2, 0x400, RZ ;  /* 0x0000040002027810 */ /* 0x001fe40007f3e0ff */
[----:B-1----:R-:W-:Y:S02]  /*0ae0*/  @!P0 MOV R16, R17 ;  /* 0x0000001100108202 */ /* 0x002fe40000000f00 */
[----:B------:R-:W-:Y:S01]  /*0af0*/  IADD3.X R3, PT, PT, RZ, R3, RZ, P1, !PT ;  /* 0x00000003ff037210 */ /* 0x000fe20000ffe4ff */
[----:B----4-:R-:W-:Y:S04]  /*0b00*/  @!P0 STS [R27+0x8], R28 ;  /* 0x0000081c1b008388 */ /* 0x010fe80000000800 */
        /* <DEDUP_REMOVED lines=24> */
[----:B------:R-:W-:-:S04]  /*0c90*/  IADD3 R8, P2, PT, R6, 0x400, RZ ;  /* 0x0000040006087810 */ /* 0x000fc80007f5e0ff */
[----:B------:R0:W-:Y:S04]  /*0ca0*/  STS [R24], R9 ;  /* 0x0000000918007388 */ /* 0x0001e80000000800 */
[----:B------:R-:W1:Y:S04]  /*0cb0*/  LDS R29, [R0] ;  /* 0x00000000001d7984 */ /* 0x000e680000000800 */
[----:B------:R-:W2:Y:S01]  /*0cc0*/  LDS R31, [R0+0x80] ;  /* 0x00008000001f7984 */ /* 0x000ea20000000800 */
[----:B0-----:R-:W-:-:S03]  /*0cd0*/  IADD3.X R9, PT, PT, RZ, R7, RZ, P2, !PT ;  /* 0x00000007ff097210 */ /* 0x001fc600017fe4ff */
[----:B------:R-:W0:Y:S04]  /*0ce0*/  @!P0 LDS R28, [R16+0xfc] ;  /* 0x0000fc00101c8984 */ /* 0x000e280000000800 */
[----:B-1----:R1:W-:Y:S04]  /*0cf0*/  STG.E desc[UR6][R6.64+0x100], R29 ;  /* 0x0001001d06007986 */ /* 0x0023e8000c101906 */
[----:B--2---:R1:W-:Y:S04]  /*0d00*/  STG.E desc[UR6][R6.64+0x180], R31 ;  /* 0x0001801f06007986 */ /* 0x0043e8000c101906 */
[----:B0-----:R1:W-:Y:S01]  /*0d10*/  @!P0 STS [R27+0xc], R28 ;  /* 0x00000c1c1b008388 */ /* 0x0013e20000000800 */
[----:B------:R-:W-:Y:S05]  /*0d20*/  BRA.U UP0, `(.L_x_0) ;  /* 0xfffffff500b87547 */ /* 0x000fea000b83ffff */
[----:B------:R-:W-:Y:S01]  /*0d30*/  LEA R16, R4, R16, 0x2 ;  /* 0x0000001004107211 */ /* 0x000fe200078e10ff */
[----:B------:R-:W-:Y:S01]  /*0d40*/  BSSY.RECONVERGENT B0, `(.L_x_1) ;  /* 0x00000eb000007945 */ /* 0x000fe20003800200 */
[----:B------:R-:W-:-:S03]  /*0d50*/  ISETP.NE.AND P0, PT, R5, RZ, PT ;  /* 0x000000ff0500720c */ /* 0x000fc60003f05270 */
[----:B------:R-:W0:Y:S04]  /*0d60*/  LDS R3, [R16+0x100] ;  /* 0x0001000010037984 */ /* 0x000e280000000800 */
[----:B0-----:R-:W-:Y:S04]  /*0d70*/  STS [R0], R3 ;  /* 0x0000000300007388 */ /* 0x001fe80000000800 */
[----:B-1----:R-:W0:Y:S04]  /*0d80*/  LDS R7, [R16+0x180] ;  /* 0x0001800010077984 */ /* 0x002e280000000800 */
[----:B0-----:R-:W-:Y:S04]  /*0d90*/  STS [R0+0x80], R7 ;  /* 0x0000800700007388 */ /* 0x001fe80000000800 */
        /* <DEDUP_REMOVED lines=14> */
[----:B------:R0:W-:Y:S04]  /*0e80*/  STS [R23], R6 ;  /* 0x0000000617007388 */ /* 0x0001e80000000800 */
[----:B------:R-:W-:Y:S04]  /*0e90*/  LDS R12, [R12+0x3c] ;  /* 0x00003c000c0c7984 */ /* 0x000fe80000000800 */
[----:B------:R-:W1:Y:S01]  /*0ea0*/  LDS R7, [R25] ;  /* 0x0000000019077984 */ /* 0x000e620000000800 */
[----:B0-----:R-:W-:-:S04]  /*0eb0*/  IADD3 R6, PT, PT, R5, R10, RZ ;  /* 0x0000000a05067210 */ /* 0x001fc80007ffe0ff */
[----:B------:R-:W-:Y:S01]  /*0ec0*/  LEA R15, R6, 0x800, 0x6 ;  /* 0x00000800060f7811 */ /* 0x000fe200078e30ff */
[----:B-1----:R-:W-:-:S05]  /*0ed0*/  FADD R8, R12, R7 ;  /* 0x000000070c087221 */ /* 0x002fca0000000000 */
[----:B------:R-:W-:Y:S04]  /*0ee0*/  STS [R25], R8 ;  /* 0x0000000819007388 */ /* 0x000fe80000000800 */
[----:B------:R-:W-:Y:S04]  /*0ef0*/  LDS R11, [R11+0x7c] ;  /* 0x00007c000b0b7984 */ /* 0x000fe80000000800 */
[----:B------:R-:W0:Y:S02]  /*0f00*/  LDS R2, [R24] ;  /* 0x0000000018027984 */ /* 0x000e240000000800 */
[----:B0-----:R-:W-:-:S02]  /*0f10*/  FADD R7, R11, R2 ;  /* 0x000000020b077221 */ /* 0x001fc40000000000 */
[----:B------:R-:W0:Y:S03]  /*0f20*/  LDC.64 R2, c[0x0][0x388] ;  /* 0x0000e200ff027b82 */ /* 0x000e260000000a00 */
[----:B------:R-:W-:Y:S04]  /*0f30*/  STS [R24], R7 ;  /* 0x0000000718007388 */ /* 0x000fe80000000800 */
[----:B------:R-:W1:Y:S01]  /*0f40*/  LDS R9, [R0] ;  /* 0x0000000000097984 */ /* 0x000e620000000800 */
[----:B0-----:R-:W-:-:S03]  /*0f50*/  IMAD.WIDE.U32 R2, R15, 0x4, R2 ;  /* 0x000000040f027825 */ /* 0x001fc600078e0002 */
[----:B-1----:R-:W-:Y:S04]  /*0f60*/  STS [R16+0x100], R9 ;  /* 0x0001000910007388 */ /* 0x002fe80000000800 */
[----:B------:R-:W0:Y:S04]  /*0f70*/  LDS R13, [R0+0x80] ;  /* 0x00008000000d7984 */ /* 0x000e280000000800 */
[----:B0-----:R0:W-:Y:S01]  /*0f80*/  STS [R16+0x180], R13 ;  /* 0x0001800d10007388 */ /* 0x0011e20000000800 */
[----:B------:R-:W-:Y:S05]  /*0f90*/  @!P0 BRA `(.L_x_2) ;  /* 0x0000000c00148947 */ /* 0x000fea0003800000 */
[----:B------:R-:W1:Y:S01]  /*0fa0*/  LDC.64 R6, c[0x0][0x388] ;  /* 0x0000e200ff067b82 */ /* 0x000e620000000a00 */
[----:B------:R-:W-:-:S05]  /*0fb0*/  IMAD R4, R10, 0x3ffffc1, R4 ;  /* 0x03ffffc10a047824 */ /* 0x000fca00078e0204 */
[----:B------:R-:W-:-:S05]  /*0fc0*/  SHF.L.U32 R9, R4, 0x6, RZ ;  /* 0x0000000604097819 */ /* 0x000fca00000006ff */
[----:B-1----:R-:W-:Y:S02]  /*0fd0*/  IMAD.WIDE.U32 R6, R9, 0x4, R6 ;  /* 0x0000000409067825 */ /* 0x002fe400078e0006 */
[----:B------:R-:W1:Y:S04]  /*0fe0*/  LDS R9, [R0+0xfc] ;  /* 0x0000fc0000097984 */ /* 0x000e680000000800 */
[----:B------:R-:W1:Y:S04]  /*0ff0*/  LDG.E R4, desc[UR6][R6.64] ;  /* 0x0000000606047981 */ /* 0x000e68000c1e1900 */
[----:B------:R-:W2:Y:S04]  /*1000*/  LDG.E R10, desc[UR6][R6.64+0x4] ;  /* 0x00000406060a7981 */ /* 0x000ea8000c1e1900 */
[----:B------:R-:W3:Y:S04]  /*1010*/  LDG.E R24, desc[UR6][R6.64+0xc] ;  /* 0x00000c0606187981 */ /* 0x000ee8000c1e1900 */
[----:B------:R-:W4:Y:S04]  /*1020*/  LDG.E R8, desc[UR6][R6.64+0x10] ;  /* 0x0000100606087981 */ /* 0x000f28000c1e1900 */
[----:B------:R-:W5:Y:S04]  /*1030*/  LDG.E R22, desc[UR6][R6.64+0x8] ;  /* 0x0000080606167981 */ /* 0x000f68000c1e1900 */
[----:B------:R-:W4:Y:S04]  /*1040*/  LDG.E R18, desc[UR6][R6.64+0x14] ;  /* 0x0000140606127981 */ /* 0x000f28000c1e1900 */
[----:B------:R-:W4:Y:S04]  /*1050*/  LDG.E R20, desc[UR6][R6.64+0x18] ;  /* 0x0000180606147981 */ /* 0x000f28000c1e1900 */
[----:B------:R-:W4:Y:S04]  /*1060*/  LDG.E R12, desc[UR6][R6.64+0x1c] ;  /* 0x00001c06060c7981 */ /* 0x000f28000c1e1900 */
[----:B------:R-:W4:Y:S04]  /*1070*/  LDG.E R14, desc[UR6][R6.64+0x20] ;  /* 0x00002006060e7981 */ /* 0x000f28000c1e1900 */
[----:B0-----:R-:W4:Y:S04]  /*1080*/  LDG.E R16, desc[UR6][R6.64+0x24] ;  /* 0x0000240606107981 */ /* 0x001f28000c1e1900 */
[----:B------:R-:W4:Y:S04]  /*1090*/  LDG.E R11, desc[UR6][R6.64+0x34] ;  /* 0x00003406060b7981 */ /* 0x000f28000c1e1900 */
        /* <DEDUP_REMOVED lines=15> */
[----:B------:R-:W4:Y:S01]  /*1190*/  LDG.E R28, desc[UR6][R6.64+0x64] ;  /* 0x00006406061c7981 */ /* 0x000f22000c1e1900 */
[----:B-1----:R-:W-:-:S03]  /*11a0*/  FADD R33, R9, R4 ;  /* 0x0000000409217221 */ /* 0x002fc60000000000 */
[----:B------:R-:W4:Y:S01]  /*11b0*/  LDG.E R4, desc[UR6][R6.64+0x6c] ;  /* 0x00006c0606047981 */ /* 0x000f22000c1e1900 */
[----:B--2---:R-:W-:-:S03]  /*11c0*/  FADD R35, R9, R10 ;  /* 0x0000000a09237221 */ /* 0x004fc60000000000 */
[----:B------:R3:W-:Y:S04]  /*11d0*/  STG.E desc[UR6][R6.64], R33 ;  /* 0x0000002106007986 */ /* 0x0007e8000c101906 */
[----:B------:R4:W-:Y:S04]  /*11e0*/  STG.E desc[UR6][R6.64+0x4], R35 ;  /* 0x0000042306007986 */ /* 0x0009e8000c101906 */
[----:B------:R-:W2:Y:S01]  /*11f0*/  LDG.E R10, desc[UR6][R6.64+0x70] ;  /* 0x00007006060a7981 */ /* 0x000ea2000c1e1900 */
[C---:B---3--:R-:W-:Y:S01]  /*1200*/  FADD R33, R9.reuse, R24 ;  /* 0x0000001809217221 */ /* 0x048fe20000000000 */
[----:B-----5:R-:W-:-:S02]  /*1210*/  FADD R37, R9, R22 ;  /* 0x0000001609257221 */ /* 0x020fc40000000000 */
[----:B------:R-:W3:Y:S01]  /*1220*/  LDG.E R24, desc[UR6][R6.64+0x74] ;  /* 0x0000740606187981 */ /* 0x000ee2000c1e1900 */
[----:B----4-:R-:W-:-:S03]  /*1230*/  FADD R35, R9, R8 ;  /* 0x0000000809237221 */ /* 0x010fc60000000000 */
[----:B------:R0:W-:Y:S04]  /*1240*/  STG.E desc[UR6][R6.64+0xc], R33 ;  /* 0x00000c2106007986 */ /* 0x0001e8000c101906 */
[----:B------:R1:W-:Y:S04]  /*1250*/  STG.E desc[UR6][R6.64+0x10], R35 ;  /* 0x0000102306007986 */ /* 0x0003e8000c101906 */
[----:B------:R-:W4:Y:S01]  /*1260*/  LDG.E R8, desc[UR6][R6.64+0x78] ;  /* 0x0000780606087981 */ /* 0x000f22000c1e1900 */
[----:B0-----:R-:W-:-:S03]  /*1270*/  FADD R33, R9, R18 ;  /* 0x0000001209217221 */ /* 0x001fc60000000000 */
[----:B------:R-:W5:Y:S01]  /*1280*/  LDG.E R22, desc[UR6][R6.64+0x84] ;  /* 0x0000840606167981 */ /* 0x000f62000c1e1900 */
[----:B-1----:R-:W-:-:S03]  /*1290*/  FADD R35, R9, R20 ;  /* 0x0000001409237221 */ /* 0x002fc60000000000 */
[----:B------:R-:W5:Y:S04]  /*12a0*/  LDG.E R18, desc[UR6][R6.64+0x7c] ;  /* 0x00007c0606127981 */ /* 0x000f68000c1e1900 */
[----:B------:R-:W5:Y:S04]  /*12b0*/  LDG.E R20, desc[UR6][R6.64+0x80] ;  /* 0x0000800606147981 */ /* 0x000f68000c1e1900 */
[----:B------:R0:W-:Y:S04]  /*12c0*/  STG.E desc[UR6][R6.64+0x8], R37 ;  /* 0x0000082506007986 */ /* 0x0001e8000c101906 */
[----:B------:R1:W-:Y:S04]  /*12d0*/  STG.E desc[UR6][R6.64+0x14], R33 ;  /* 0x0000142106007986 */ /* 0x0003e8000c101906 */
[----:B------:R1:W-:Y:S01]  /*12e0*/  STG.E desc[UR6][R6.64+0x18], R35 ;  /* 0x0000182306007986 */ /* 0x0003e2000c101906 */
[----:B0-----:R-:W-:-:S03]  /*12f0*/  FADD R37, R9, R12 ;  /* 0x0000000c09257221 */ /* 0x001fc60000000000 */
[----:B------:R-:W5:Y:S01]  /*1300*/  LDG.E R12, desc[UR6][R6.64+0x8c] ;  /* 0x00008c06060c7981 */ /* 0x000f62000c1e1900 */
[----:B-1----:R-:W-:-:S03]  /*1310*/  FADD R33, R9, R14 ;  /* 0x0000000e09217221 */ /* 0x002fc60000000000 */
[----:B------:R-:W5:Y:S01]  /*1320*/  LDG.E R14, desc[UR6][R6.64+0x88] ;  /* 0x00008806060e7981 */ /* 0x000f62000c1e1900 */
[----:B------:R-:W-:-:S03]  /*1330*/  FADD R35, R9, R16 ;  /* 0x0000001009237221 */ /* 0x000fc60000000000 */
[----:B------:R-:W5:Y:S01]  /*1340*/  LDG.E R16, desc[UR6][R6.64+0x90] ;  /* 0x0000900606107981 */ /* 0x000f62000c1e1900 */
[C---:B------:R-:W-:Y:S01]  /*1350*/  FADD R11, R9.reuse, R11 ;  /* 0x0000000b090b7221 */ /* 0x040fe20000000000 */
[C---:B------:R-:W-:Y:S01]  /*1360*/  FADD R15, R9.reuse, R15 ;  /* 0x0000000f090f7221 */ /* 0x040fe20000000000 */
[C---:B------:R-:W-:Y:S01]  /*1370*/  FADD R19, R9.reuse, R19 ;  /* 0x0000001309137221 */ /* 0x040fe20000000000 */
[C---:B------:R-:W-:Y:S01]  /*1380*/  FADD R27, R9.reuse, R27 ;  /* 0x0000001b091b7221 */ /* 0x040fe20000000000 */
[C---:B------:R-:W-:Y:S01]  /*1390*/  FADD R36, R9.reuse, R36 ;  /* 0x0000002409247221 */ /* 0x040fe20000000000 */
[----:B------:R0:W-:Y:S01]  /*13a0*/  STG.E desc[UR6][R6.64+0x34], R11 ;  /* 0x0000340b06007986 */ /* 0x0001e2000c101906 */
        /* <DEDUP_REMOVED lines=8> */
[----:B------:R-:W-:-:S03]  /*1430*/  FADD R31, R9, R31 ;  /* 0x0000001f091f7221 */ /* 0x000fc60000000000 */
[----:B0-----:R-:W5:Y:S01]  /*1440*/  LDG.E R11, desc[UR6][R6.64+0xac] ;  /* 0x0000ac06060b7981 */ /* 0x001f62000c1e1900 */
[C---:B-1----:R-:W-:Y:S01]  /*1450*/  FADD R15, R9.reuse, R26 ;  /* 0x0000001a090f7221 */ /* 0x042fe20000000000 */
[C---:B------:R-:W-:Y:S02]  /*1460*/  FADD R19, R9.reuse, R30 ;  /* 0x0000001e09137221 */ /* 0x040fe40000000000 */
[----:B------:R-:W-:Y:S01]  /*1470*/  STG.E desc[UR6][R6.64+0x54], R27 ;  /* 0x0000541b06007986 */ /* 0x000fe2000c101906 */
[C---:B------:R-:W-:Y:S01]  /*1480*/  FADD R32, R9.reuse, R32 ;  /* 0x0000002009207221 */ /* 0x040fe20000000000 */
[C---:B------:R-:W-:Y:S02]  /*1490*/  FADD R34, R9.reuse, R34 ;  /* 0x0000002209227221 */ /* 0x040fe40000000000 */
[----:B------:R-:W-:Y:S04]  /*14a0*/  STG.E desc[UR6][R6.64+0x30], R36 ;  /* 0x0000302406007986 */ /* 0x000fe8000c101906 */
[----:B------:R-:W-:Y:S04]  /*14b0*/  STG.E desc[UR6][R6.64+0x38], R13 ;  /* 0x0000380d06007986 */ /* 0x000fe8000c101906 */
[----:B------:R0:W-:Y:S04]  /*14c0*/  STG.E desc[UR6][R6.64+0x40], R17 ;  /* 0x0000401106007986 */ /* 0x0001e8000c101906 */
[----:B------:R-:W-:Y:S04]  /*14d0*/  STG.E desc[UR6][R6.64+0x48], R21 ;  /* 0x0000481506007986 */ /* 0x000fe8000c101906 */
[----:B------:R-:W-:Y:S04]  /*14e0*/  STG.E desc[UR6][R6.64+0x4c], R23 ;  /* 0x00004c1706007986 */ /* 0x000fe8000c101906 */
[----:B------:R-:W-:Y:S01]  /*14f0*/  STG.E desc[UR6][R6.64+0x50], R25 ;  /* 0x0000501906007986 */ /* 0x000fe2000c101906 */
[----:B0-----:R-:W-:-:S03]  /*1500*/  FADD R17, R9, R28 ;  /* 0x0000001c09117221 */ /* 0x001fc60000000000 */
[----:B------:R-:W-:Y:S04]  /*1510*/  STG.E desc[UR6][R6.64+0x58], R29 ;  /* 0x0000581d06007986 */ /* 0x000fe8000c101906 */
[----:B------:R-:W-:Y:S04]  /*1520*/  STG.E desc[UR6][R6.64+0x5c], R31 ;  /* 0x00005c1f06007986 */ /* 0x000fe8000c101906 */
[----:B------:R0:W-:Y:S04]  /*1530*/  STG.E desc[UR6][R6.64+0x60], R15 ;  /* 0x0000600f06007986 */ /* 0x0001e8000c101906 */
[----:B------:R-:W-:Y:S04]  /*1540*/  STG.E desc[UR6][R6.64+0x68], R19 ;  /* 0x0000681306007986 */ /* 0x000fe8000c101906 */
[----:B------:R-:W5:Y:S04]  /*1550*/  LDG.E R26, desc[UR6][R6.64+0xa0] ;  /* 0x0000a006061a7981 */ /* 0x000f68000c1e1900 */
[----:B------:R-:W5:Y:S04]  /*1560*/  LDG.E R36, desc[UR6][R6.64+0xa4] ;  /* 0x0000a40606247981 */ /* 0x000f68000c1e1900 */
[----:B------:R-:W5:Y:S04]  /*1570*/  LDG.E R13, desc[UR6][R6.64+0xa8] ;  /* 0x0000a806060d7981 */ /* 0x000f68000c1e1900 */
[----:B0-----:R-:W5:Y:S04]  /*1580*/  LDG.E R15, desc[UR6][R6.64+0xbc] ;  /* 0x0000bc06060f7981 */ /* 0x001f68000c1e1900 */
[----:B------:R-:W-:Y:S04]  /*1590*/  STG.E desc[UR6][R6.64+0x20], R33 ;  /* 0x0000202106007986 */ /* 0x000fe8000c101906 */
[----:B------:R-:W-:Y:S04]  /*15a0*/  STG.E desc[UR6][R6.64+0x24], R35 ;  /* 0x0000242306007986 */ /* 0x000fe8000c101906 */
[----:B------:R-:W-:Y:S04]  /*15b0*/  STG.E desc[UR6][R6.64+0x1c], R37 ;  /* 0x00001c2506007986 */ /* 0x000fe8000c101906 */
[----:B------:R0:W-:Y:S04]  /*15c0*/  STG.E desc[UR6][R6.64+0x28], R32 ;  /* 0x0000282006007986 */ /* 0x0001e8000c101906 */
[----:B------:R1:W-:Y:S04]  /*15d0*/  STG.E desc[UR6][R6.64+0x2c], R34 ;  /* 0x00002c2206007986 */ /* 0x0003e8000c101906 */
[----:B------:R1:W-:Y:S04]  /*15e0*/  STG.E desc[UR6][R6.64+0x64], R17 ;  /* 0x0000641106007986 */ /* 0x0003e8000c101906 */
[----:B0-----:R-:W5:Y:S04]  /*15f0*/  LDG.E R32, desc[UR6][R6.64+0x94] ;  /* 0x0000940606207981 */ /* 0x001f68000c1e1900 */
[----:B------:R-:W5:Y:S04]  /*1600*/  LDG.E R30, desc[UR6][R6.64+0x98] ;  /* 0x00009806061e7981 */ /* 0x000f68000c1e1900 */
[----:B------:R-:W5:Y:S04]  /*1610*/  LDG.E R28, desc[UR6][R6.64+0x9c] ;  /* 0x00009c06061c7981 */ /* 0x000f68000c1e1900 */
[----:B-1----:R-:W5:Y:S04]  /*1620*/  LDG.E R34, desc[UR6][R6.64+0xb0] ;  /* 0x0000b00606227981 */ /* 0x002f68000c1e1900 */
[----:B------:R-:W5:Y:S01]  /*1630*/  LDG.E R17, desc[UR6][R6.64+0xd4] ;  /* 0x0000d40606117981 */ /* 0x000f62000c1e1900 */
[----:B------:R-:W-:-:S03]  /*1640*/  FADD R21, R9, R4 ;  /* 0x0000000409157221 */ /* 0x000fc60000000000 */
[----:B------:R-:W5:Y:S04]  /*1650*/  LDG.E R4, desc[UR6][R6.64+0xb4] ;  /* 0x0000b40606047981 */ /* 0x000f68000c1e1900 */
[----:B------:R-:W-:Y:S01]  /*1660*/  STG.E desc[UR6][R6.64+0x6c], R21 ;  /* 0x00006c1506007986 */ /* 0x000fe2000c101906 */
[----:B--2---:R-:W-:-:S03]  /*1670*/  FADD R23, R9, R10 ;  /* 0x0000000a09177221 */ /* 0x004fc60000000000 */
[----:B------:R-:W2:Y:S01]  /*1680*/  LDG.E R10, desc[UR6][R6.64+0xb8] ;  /* 0x0000b806060a7981 */ /* 0x000ea2000c1e1900 */
[----:B---3--:R-:W-:-:S03]  /*1690*/  FADD R19, R9, R24 ;  /* 0x0000001809137221 */ /* 0x008fc60000000000 */
[----:B------:R0:W-:Y:S04]  /*16a0*/  STG.E desc[UR6][R6.64+0x70], R23 ;  /* 0x0000701706007986 */ /* 0x0001e8000c101906 */
[----:B------:R-:W-:Y:S04]  /*16b0*/  STG.E desc[UR6][R6.64+0x74], R19 ;  /* 0x0000741306007986 */ /* 0x000fe8000c101906 */
[----:B------:R-:W3:Y:S01]  /*16c0*/  LDG.E R24, desc[UR6][R6.64+0xc0] ;  /* 0x0000c00606187981 */ /* 0x000ee2000c1e1900 */
[----:B----4-:R-:W-:-:S03]  /*16d0*/  FADD R25, R9, R8 ;  /* 0x0000000809197221 */ /* 0x010fc60000000000 */
[----:B0-----:R-:W4:Y:S01]  /*16e0*/  LDG.E R23, desc[UR6][R6.64+0xe0] ;  /* 0x0000e00606177981 */ /* 0x001f22000c1e1900 */
[C---:B-----5:R-:W-:Y:S01]  /*16f0*/  FADD R31, R9.reuse, R22 ;  /* 0x00000016091f7221 */ /* 0x060fe20000000000 */
[C---:B------:R-:W-:Y:S01]  /*1700*/  FADD R27, R9.reuse, R18 ;  /* 0x00000012091b7221 */ /* 0x040fe20000000000 */
[C---:B------:R-:W-:Y:S01]  /*1710*/  FADD R29, R9.reuse, R20 ;  /* 0x00000014091d7221 */ /* 0x040fe20000000000 */
[----:B------:R-:W5:Y:S04]  /*1720*/  LDG.E R18, desc[UR6][R6.64+0xc4] ;  /* 0x0000c40606127981 */ /* 0x000f68000c1e1900 */
[----:B------:R0:W-:Y:S04]  /*1730*/  STG.E desc[UR6][R6.64+0x78], R25 ;  /* 0x0000781906007986 */ /* 0x0001e8000c101906 */
[----:B------:R-:W-:Y:S04]  /*1740*/  STG.E desc[UR6][R6.64+0x7c], R27 ;  /* 0x00007c1b06007986 */ /* 0x000fe8000c101906 */
[----:B------:R-:W-:Y:S04]  /*1750*/  STG.E desc[UR6][R6.64+0x80], R29 ;  /* 0x0000801d06007986 */ /* 0x000fe8000c101906 */
[----:B------:R1:W-:Y:S01]  /*1760*/  STG.E desc[UR6][R6.64+0x84], R31 ;  /* 0x0000841f06007986 */ /* 0x0003e2000c101906 */
[----:B------:R-:W-:-:S03]  /*1770*/  FADD R35, R9, R12 ;  /* 0x0000000c09237221 */ /* 0x000fc60000000000 */
[----:B------:R-:W5:Y:S01]  /*1780*/  LDG.E R8, desc[UR6][R6.64+0xc8] ;  /* 0x0000c80606087981 */ /* 0x000f62000c1e1900 */
[----:B------:R-:W-:-:S03]  /*1790*/  FADD R33, R9, R14 ;  /* 0x0000000e09217221 */ /* 0x000fc60000000000 */
[----:B------:R-:W5:Y:S01]  /*17a0*/  LDG.E R20, desc[UR6][R6.64+0xcc] ;  /* 0x0000cc0606147981 */ /* 0x000f62000c1e1900 */
[----:B------:R-:W-:-:S03]  /*17b0*/  FADD R37, R9, R16 ;  /* 0x0000001009257221 */ /* 0x000fc60000000000 */
[----:B------:R-:W5:Y:S04]  /*17c0*/  LDG.E R22, desc[UR6][R6.64+0xd0] ;  /* 0x0000d00606167981 */ /* 0x000f68000c1e1900 */
[----:B0-----:R-:W5:Y:S04]  /*17d0*/  LDG.E R25, desc[UR6][R6.64+0xd8] ;  /* 0x0000d80606197981 */ /* 0x001f68000c1e1900 */
[----:B------:R-:W5:Y:S04]  /*17e0*/  LDG.E R19, desc[UR6][R6.64+0xdc] ;  /* 0x0000dc0606137981 */ /* 0x000f68000c1e1900 */
[----:B------:R-:W5:Y:S04]  /*17f0*/  LDG.E R21, desc[UR6][R6.64+0xe4] ;  /* 0x0000e40606157981 */ /* 0x000f68000c1e1900 */
[----:B------:R-:W5:Y:S04]  /*1800*/  LDG.E R12, desc[UR6][R6.64+0xe8] ;  /* 0x0000e806060c7981 */ /* 0x000f68000c1e1900 */
[----:B-1----:R-:W5:Y:S04]  /*1810*/  LDG.E R31, desc[UR6][R6.64+0xec] ;  /* 0x0000ec06061f7981 */ /* 0x002f68000c1e1900 */
[----:B------:R-:W5:Y:S04]  /*1820*/  LDG.E R14, desc[UR6][R6.64+0xf0] ;  /* 0x0000f006060e7981 */ /* 0x000f68000c1e1900 */
[----:B------:R-:W5:Y:S04]  /*1830*/  LDG.E R29, desc[UR6][R6.64+0xf4] ;  /* 0x0000f406061d7981 */ /* 0x000f68000c1e1900 */
[----:B------:R-:W5:Y:S04]  /*1840*/  LDG.E R27, desc[UR6][R6.64+0xf8] ;  /* 0x0000f806061b7981 */ /* 0x000f68000c1e1900 */
[----:B------:R-:W5:Y:S01]  /*1850*/  LDG.E R16, desc[UR6][R6.64+0xfc] ;  /* 0x0000fc0606107981 */ /* 0x000f62000c1e1900 */
[----:B------:R-:W-:-:S03]  /*1860*/  FADD R11, R9, R11 ;  /* 0x0000000b090b7221 */ /* 0x000fc60000000000 */
[----:B------:R0:W-:Y:S04]  /*1870*/  STG.E desc[UR6][R6.64+0x88], R33 ;  /* 0x0000882106007986 */ /* 0x0001e8000c101906 */
[----:B------:R1:W-:Y:S04]  /*1880*/  STG.E desc[UR6][R6.64+0x8c], R35 ;  /* 0x00008c2306007986 */ /* 0x0003e8000c101906 */
[----:B------:R-:W-:Y:S04]  /*1890*/  STG.E desc[UR6][R6.64+0xac], R11 ;  /* 0x0000ac0b06007986 */ /* 0x000fe8000c101906 */
[----:B------:R1:W-:Y:S01]  /*18a0*/  STG.E desc[UR6][R6.64+0x90], R37 ;  /* 0x0000902506007986 */ /* 0x0003e2000c101906 */
[C---:B0-----:R-:W-:Y:S01]  /*18b0*/  FADD R33, R9.reuse, R26 ;  /* 0x0000001a09217221 */ /* 0x041fe20000000000 */
[C---:B-1----:R-:W-:Y:S01]  /*18c0*/  FADD R35, R9.reuse, R36 ;  /* 0x0000002409237221 */ /* 0x042fe20000000000 */
[C---:B------:R-:W-:Y:S01]  /*18d0*/  FADD R13, R9.reuse, R13 ;  /* 0x0000000d090d7221 */ /* 0x040fe20000000000 */
[----:B------:R-:W-:-:S02]  /*18e0*/  FADD R15, R9, R15 ;  /* 0x0000000f090f7221 */ /* 0x000fc40000000000 */
[----:B------:R-:W-:Y:S04]  /*18f0*/  STG.E desc[UR6][R6.64+0xa0], R33 ;  /* 0x0000a02106007986 */ /* 0x000fe8000c101906 */
[----:B------:R-:W-:Y:S04]  /*1900*/  STG.E desc[UR6][R6.64+0xa4], R35 ;  /* 0x0000a42306007986 */ /* 0x000fe8000c101906 */
[----:B------:R0:W-:Y:S04]  /*1910*/  STG.E desc[UR6][R6.64+0xa8], R13 ;  /* 0x0000a80d06007986 */ /* 0x0001e8000c101906 */
[----:B------:R1:W-:Y:S01]  /*1920*/  STG.E desc[UR6][R6.64+0xbc], R15 ;  /* 0x0000bc0f06007986 */ /* 0x0003e2000c101906 */
[C---:B------:R-:W-:Y:S01]  /*1930*/  FADD R32, R9.reuse, R32 ;  /* 0x0000002009207221 */ /* 0x040fe20000000000 */
[C---:B------:R-:W-:Y:S01]  /*1940*/  FADD R30, R9.reuse, R30 ;  /* 0x0000001e091e7221 */ /* 0x040fe20000000000 */
[C---:B------:R-:W-:Y:S01]  /*1950*/  FADD R28, R9.reuse, R28 ;  /* 0x0000001c091c7221 */ /* 0x040fe20000000000 */
[C---:B------:R-:W-:Y:S01]  /*1960*/  FADD R37, R9.reuse, R34 ;  /* 0x0000002209257221 */ /* 0x040fe20000000000 */
[C---:B------:R-:W-:Y:S01]  /*1970*/  FADD R17, R9.reuse, R17 ;  /* 0x0000001109117221 */ /* 0x040fe20000000000 */
[----:B------:R-:W-:Y:S04]  /*1980*/  STG.E desc[UR6][R6.64+0x94], R32 ;  /* 0x0000942006007986 */ /* 0x000fe8000c101906 */
[----:B------:R-:W-:Y:S04]  /*1990*/  STG.E desc[UR6][R6.64+0x98], R30 ;  /* 0x0000981e06007986 */ /* 0x000fe8000c101906 */
[----:B------:R-:W-:Y:S04]  /*19a0*/  STG.E desc[UR6][R6.64+0x9c], R28 ;  /* 0x00009c1c06007986 */ /* 0x000fe8000c101906 */
[----:B------:R-:W-:Y:S04]  /*19b0*/  STG.E desc[UR6][R6.64+0xb0], R37 ;  /* 0x0000b02506007986 */ /* 0x000fe8000c101906 */
[----:B------:R-:W-:Y:S01]  /*19c0*/  STG.E desc[UR6][R6.64+0xd4], R17 ;  /* 0x0000d41106007986 */ /* 0x000fe2000c101906 */
[----:B------:R-:W-:-:S05]  /*19d0*/  FADD R4, R9, R4 ;  /* 0x0000000409047221 */ /* 0x000fca0000000000 */
[----:B------:R-:W-:Y:S01]  /*19e0*/  STG.E desc[UR6][R6.64+0xb4], R4 ;  /* 0x0000b40406007986 */ /* 0x000fe2000c101906 */
[----:B--2---:R-:W-:-:S05]  /*19f0*/  FADD R10, R9, R10 ;  /* 0x0000000a090a7221 */ /* 0x004fca0000000000 */
[----:B------:R-:W-:Y:S01]  /*1a00*/  STG.E desc[UR6][R6.64+0xb8], R10 ;  /* 0x0000b80a06007986 */ /* 0x000fe2000c101906 */
[C---:B---3--:R-:W-:Y:S01]  /*1a10*/  FADD R24, R9.reuse, R24 ;  /* 0x0000001809187221 */ /* 0x048fe20000000000 */
[----:B----4-:R-:W-:-:S04]  /*1a20*/  FADD R23, R9, R23 ;  /* 0x0000001709177221 */ /* 0x010fc80000000000 */
[----:B------:R-:W-:Y:S01]  /*1a30*/  STG.E desc[UR6][R6.64+0xc0], R24 ;  /* 0x0000c01806007986 */ /* 0x000fe2000c101906 */
[----:B-----5:R-:W-:-:S05]  /*1a40*/  FADD R11, R9, R18 ;  /* 0x00000012090b7221 */ /* 0x020fca0000000000 */
[----:B------:R2:W-:Y:S04]  /*1a50*/  STG.E desc[UR6][R6.64+0xc4], R11 ;  /* 0x0000c40b06007986 */ /* 0x0005e8000c101906 */
[----:B------:R3:W-:Y:S01]  /*1a60*/  STG.E desc[UR6][R6.64+0xe0], R23 ;  /* 0x0000e01706007986 */ /* 0x0007e2000c101906 */
[C---:B0-----:R-:W-:Y:S01]  /*1a70*/  FADD R13, R9.reuse, R8 ;  /* 0x00000008090d7221 */ /* 0x041fe20000000000 */
[C---:B------:R-:W-:Y:S01]  /*1a80*/  FADD R33, R9.reuse, R20 ;  /* 0x0000001409217221 */ /* 0x040fe20000000000 */
[C---:B------:R-:W-:Y:S01]  /*1a90*/  FADD R35, R9.reuse, R22 ;  /* 0x0000001609237221 */ /* 0x040fe20000000000 */
[C---:B------:R-:W-:Y:S01]  /*1aa0*/  FADD R25, R9.reuse, R25 ;  /* 0x0000001909197221 */ /* 0x040fe20000000000 */
[C---:B------:R-:W-:Y:S01]  /*1ab0*/  FADD R19, R9.reuse, R19 ;  /* 0x0000001309137221 */ /* 0x040fe20000000000 */
[C---:B------:R-:W-:Y:S01]  /*1ac0*/  FADD R21, R9.reuse, R21 ;  /* 0x0000001509157221 */ /* 0x040fe20000000000 */
[C---:B-1----:R-:W-:Y:S01]  /*1ad0*/  FADD R15, R9.reuse, R12 ;  /* 0x0000000c090f7221 */ /* 0x042fe20000000000 */
[C---:B------:R-:W-:Y:S01]  /*1ae0*/  FADD R31, R9.reuse, R31 ;  /* 0x0000001f091f7221 */ /* 0x040fe20000000000 */
[C---:B--2---:R-:W-:Y:S01]  /*1af0*/  FADD R11, R9.reuse, R14 ;  /* 0x0000000e090b7221 */ /* 0x044fe20000000000 */
[C---:B------:R-:W-:Y:S01]  /*1b00*/  FADD R29, R9.reuse, R29 ;  /* 0x0000001d091d7221 */ /* 0x040fe20000000000 */
[C---:B------:R-:W-:Y:S01]  /*1b10*/  FADD R27, R9.reuse, R27 ;  /* 0x0000001b091b7221 */ /* 0x040fe20000000000 */
[----:B------:R-:W-:Y:S01]  /*1b20*/  FADD R9, R9, R16 ;  /* 0x0000001009097221 */ /* 0x000fe20000000000 */
[----:B------:R3:W-:Y:S04]  /*1b30*/  STG.E desc[UR6][R6.64+0xc8], R13 ;  /* 0x0000c80d06007986 */ /* 0x0007e8000c101906 */
        /* <DEDUP_REMOVED lines=10> */
[----:B------:R3:W-:Y:S02]  /*1be0*/  STG.E desc[UR6][R6.64+0xfc], R9 ;  /* 0x0000fc0906007986 */ /* 0x0007e4000c101906 */
.L_x_2:
[----:B------:R-:W-:Y:S05]  /*1bf0*/  BSYNC.RECONVERGENT B0 ;  /* 0x0000000000007941 */ /* 0x000fea0003800200 */
.L_x_1:
[----:B---3--:R-:W2:Y:S04]  /*1c00*/  LDG.E R9, desc[UR6][R2.64+0x14] ;  /* 0x0000140602097981 */ /* 0x008ea8000c1e1900 */
[----:B------:R-:W3:Y:S04]  /*1c10*/  LDG.E R31, desc[UR6][R2.64] ;  /* 0x00000006021f7981 */ /* 0x000ee8000c1e1900 */
[----:B------:R-:W4:Y:S04]  /*1c20*/  LDG.E R29, desc[UR6][R2.64+0xc] ;  /* 0x00000c06021d7981 */ /* 0x000f28000c1e1900 */
[----:B------:R-:W5:Y:S04]  /*1c30*/  LDG.E R33, desc[UR6][R2.64+0x4] ;  /* 0x0000040602217981 */ /* 0x000f68000c1e1900 */
[----:B------:R-:W2:Y:S04]  /*1c40*/  LDS R4, [R0+0x17c] ;  /* 0x00017c0000047984 */ /* 0x000ea80000000800 */
[----:B------:R-:W5:Y:S04]  /*1c50*/  LDG.E R7, desc[UR6][R2.64+0x10] ;  /* 0x0000100602077981 */ /* 0x000f68000c1e1900 */
[----:B------:R-:W5:Y:S04]  /*1c60*/  LDG.E R11, desc[UR6][R2.64+0x18] ;  /* 0x00001806020b7981 */ /* 0x000f68000c1e1900 */
[----:B------:R-:W5:Y:S04]  /*1c70*/  LDG.E R25, desc[UR6][R2.64+0x20] ;  /* 0x0000200602197981 */ /* 0x000f68000c1e1900 */
[----:B------:R-:W5:Y:S04]  /*1c80*/  LDG.E R27, desc[UR6][R2.64+0x24] ;  /* 0x00002406021b7981 */ /* 0x000f68000c1e1900 */
[----:B------:R-:W5:Y:S04]  /*1c90*/  LDG.E R20, desc[UR6][R2.64+0x30] ;  /* 0x0000300602147981 */ /* 0x000f68000c1e1900 */
[----:B------:R-:W5:Y:S04]  /*1ca0*/  LDG.E R26, desc[UR6][R2.64+0x3c] ;  /* 0x00003c06021a7981 */ /* 0x000f68000c1e1900 */
[----:B------:R-:W5:Y:S04]  /*1cb0*/  LDG.E R8, desc[UR6][R2.64+0x68] ;  /* 0x0000680602087981 */ /* 0x000f68000c1e1900 */
[----:B0-----:R-:W5:Y:S04]  /*1cc0*/  LDG.E R13, desc[UR6][R2.64+0x48] ;  /* 0x00004806020d7981 */ /* 0x001f68000c1e1900 */
[----:B------:R-:W5:Y:S04]  /*1cd0*/  LDG.E R15, desc[UR6][R2.64+0x54] ;  /* 0x00005406020f7981 */ /* 0x000f68000c1e1900 */
        /* <DEDUP_REMOVED lines=16> */
[----:B------:R-:W5:Y:S01]  /*1de0*/  LDG.E R14, desc[UR6][R2.64+0x74] ;  /* 0x00007406020e7981 */ /* 0x000f62000c1e1900 */
[C---:B--2---:R-:W-:Y:S01]  /*1df0*/  FADD R9, R4.reuse, R9 ;  /* 0x0000000904097221 */ /* 0x044fe20000000000 */
[----:B---3--:R-:W-:-:S04]  /*1e00*/  FADD R31, R4, R31 ;  /* 0x0000001f041f7221 */ /* 0x008fc80000000000 */
[----:B------:R0:W-:Y:S01]  /*1e10*/  STG.E desc[UR6][R2.64+0x14], R9 ;  /* 0x0000140902007986 */ /* 0x0001e2000c101906 */
[----:B----4-:R-:W-:-:S03]  /*1e20*/  FADD R36, R4, R29 ;  /* 0x0000001d04247221 */ /* 0x010fc60000000000 */
[----:B------:R-:W2:Y:S01]  /*1e30*/  LDG.E R29, desc[UR6][R2.64+0x78] ;  /* 0x00007806021d7981 */ /* 0x000ea2000c1e1900 */
[----:B-----5:R-:W-:-:S03]  /*1e40*/  FADD R32, R4, R33 ;  /* 0x0000002104207221 */ /* 0x020fc60000000000 */
[----:B------:R1:W-:Y:S04]  /*1e50*/  STG.E desc[UR6][R2.64], R31 ;  /* 0x0000001f02007986 */ /* 0x0003e8000c101906 */
[----:B0-----:R-:W3:Y:S04]  /*1e60*/  LDG.E R9, desc[UR6][R2.64+0x88] ;  /* 0x0000880602097981 */ /* 0x001ee8000c1e1900 */
[----:B------:R-:W4:Y:S04]  /*1e70*/  LDG.E R33, desc[UR6][R2.64+0x80] ;  /* 0x0000800602217981 */ /* 0x000f28000c1e1900 */
[----:B-1----:R-:W5:Y:S01]  /*1e80*/  LDG.E R31, desc[UR6][R2.64+0x7c] ;  /* 0x00007c06021f7981 */ /* 0x002f62000c1e1900 */
[C---:B------:R-:W-:Y:S01]  /*1e90*/  FADD R7, R4.reuse, R7 ;  /* 0x0000000704077221 */ /* 0x040fe20000000000 */
[C---:B------:R-:W-:Y:S01]  /*1ea0*/  FADD R11, R4.reuse, R11 ;  /* 0x0000000b040b7221 */ /* 0x040fe20000000000 */
[----:B------:R-:W-:-:S03]  /*1eb0*/  FADD R25, R4, R25 ;  /* 0x0000001904197221 */ /* 0x000fc60000000000 */
[----:B------:R0:W-:Y:S04]  /*1ec0*/  STG.E desc[UR6][R2.64+0x10], R7 ;  /* 0x0000100702007986 */ /* 0x0001e8000c101906 */
[----:B------:R1:W-:Y:S01]  /*1ed0*/  STG.E desc[UR6][R2.64+0x18], R11 ;  /* 0x0000180b02007986 */ /* 0x0003e2000c101906 */
[C---:B------:R-:W-:Y:S01]  /*1ee0*/  FADD R27, R4.reuse, R27 ;  /* 0x0000001b041b7221 */ /* 0x040fe20000000000 */
[C---:B------:R-:W-:Y:S02]  /*1ef0*/  FADD R20, R4.reuse, R20 ;  /* 0x0000001404147221 */ /* 0x040fe40000000000 */
[----:B------:R1:W-:Y:S04]  /*1f00*/  STG.E desc[UR6][R2.64+0x20], R25 ;  /* 0x0000201902007986 */ /* 0x0003e8000c101906 */
[----:B0-----:R-:W5:Y:S04]  /*1f10*/  LDG.E R7, desc[UR6][R2.64+0x84] ;  /* 0x0000840602077981 */ /* 0x001f68000c1e1900 */
[----:B-1----:R-:W5:Y:S01]  /*1f20*/  LDG.E R11, desc[UR6][R2.64+0x8c] ;  /* 0x00008c06020b7981 */ /* 0x002f62000c1e1900 */
[C---:B------:R-:W-:Y:S01]  /*1f30*/  FADD R25, R4.reuse, R26 ;  /* 0x0000001a04197221 */ /* 0x040fe20000000000 */
[----:B------:R-:W-:-:S02]  /*1f40*/  FADD R26, R4, R8 ;  /* 0x00000008041a7221 */ /* 0x000fc40000000000 */
[----:B------:R-:W5:Y:S04]  /*1f50*/  LDG.E R8, desc[UR6][R2.64+0xb0] ;  /* 0x0000b00602087981 */ /* 0x000f68000c1e1900 */
[----:B------:R0:W-:Y:S04]  /*1f60*/  STG.E desc[UR6][R2.64+0x24], R27 ;  /* 0x0000241b02007986 */ /* 0x0001e8000c101906 */
[----:B------:R1:W-:Y:S01]  /*1f70*/  STG.E desc[UR6][R2.64+0x30], R20 ;  /* 0x0000301402007986 */ /* 0x0003e2000c101906 */
[C---:B------:R-:W-:Y:S01]  /*1f80*/  FADD R16, R4.reuse, R16 ;  /* 0x0000001004107221 */ /* 0x040fe20000000000 */
[----:B0-----:R-:W-:-:S02]  /*1f90*/  FADD R27, R4, R13 ;  /* 0x0000000d041b7221 */ /* 0x001fc40000000000 */
[----:B------:R-:W5:Y:S01]  /*1fa0*/  LDG.E R13, desc[UR6][R2.64+0x90] ;  /* 0x00009006020d7981 */ /* 0x000f62000c1e1900 */
[C---:B-1----:R-:W-:Y:S01]  /*1fb0*/  FADD R20, R4.reuse, R15 ;  /* 0x0000000f04147221 */ /* 0x042fe20000000000 */
[C---:B------:R-:W-:Y:S02]  /*1fc0*/  FADD R18, R4.reuse, R18 ;  /* 0x0000001204127221 */ /* 0x040fe40000000000 */
[----:B------:R-:W-:Y:S04]  /*1fd0*/  STG.E desc[UR6][R2.64+0x28], R16 ;  /* 0x0000281002007986 */ /* 0x000fe8000c101906 */
[----:B------:R0:W-:Y:S01]  /*1fe0*/  STG.E desc[UR6][R2.64+0x54], R20 ;  /* 0x0000541402007986 */ /* 0x0001e2000c101906 */
[C---:B------:R-:W-:Y:S01]  /*1ff0*/  FADD R22, R4.reuse, R22 ;  /* 0x0000001604167221 */ /* 0x040fe20000000000 */
[C---:B------:R-:W-:Y:S01]  /*2000*/  FADD R23, R4.reuse, R23 ;  /* 0x0000001704177221 */ /* 0x040fe20000000000 */
[C---:B------:R-:W-:Y:S01]  /*2010*/  FADD R28, R4.reuse, R28 ;  /* 0x0000001c041c7221 */ /* 0x040fe20000000000 */
[C---:B------:R-:W-:Y:S01]  /*2020*/  FADD R30, R4.reuse, R30 ;  /* 0x0000001e041e7221 */ /* 0x040fe20000000000 */
[----:B------:R-:W5:Y:S01]  /*2030*/  LDG.E R15, desc[UR6][R2.64+0x94] ;  /* 0x00009406020f7981 */ /* 0x000f62000c1e1900 */
[----:B0-----:R-:W-:-:S03]  /*2040*/  FADD R20, R4, R6 ;  /* 0x0000000604147221 */ /* 0x001fc60000000000 */
[----:B------:R-:W5:Y:S01]  /*2050*/  LDG.E R6, desc[UR6][R2.64+0xbc] ;  /* 0x0000bc0602067981 */ /* 0x000f62000c1e1900 */
[----:B------:R-:W-:-:S03]  /*2060*/  FADD R16, R4, R19 ;  /* 0x0000001304107221 */ /* 0x000fc60000000000 */
[----:B------:R0:W-:Y:S04]  /*2070*/  STG.E desc[UR6][R2.64+0x2c], R18 ;  /* 0x00002c1202007986 */ /* 0x0001e8000c101906 */
[----:B------:R1:W-:Y:S04]  /*2080*/  STG.E desc[UR6][R2.64+0x34], R22 ;  /* 0x0000341602007986 */ /* 0x0003e8000c101906 */
[----:B------:R1:W-:Y:S01]  /*2090*/  STG.E desc[UR6][R2.64+0x1c], R23 ;  /* 0x00001c1702007986 */ /* 0x0003e2000c101906 */
[----:B0-----:R-:W-:-:S03]  /*20a0*/  FADD R18, R4, R21 ;  /* 0x0000001504127221 */ /* 0x001fc60000000000 */
[----:B------:R0:W-:Y:S01]  /*20b0*/  STG.E desc[UR6][R2.64+0x4c], R16 ;  /* 0x00004c1002007986 */ /* 0x0001e2000c101906 */
[----:B-1----:R-:W-:-:S03]  /*20c0*/  FADD R22, R4, R17 ;  /* 0x0000001104167221 */ /* 0x002fc60000000000 */
[----:B------:R-:W5:Y:S01]  /*20d0*/  LDG.E R19, desc[UR6][R2.64+0x9c] ;  /* 0x00009c0602137981 */ /* 0x000f62000c1e1900 */
[----:B------:R-:W-:-:S03]  /*20e0*/  FADD R23, R4, R24 ;  /* 0x0000001804177221 */ /* 0x000fc60000000000 */
[----:B------:R-:W5:Y:S04]  /*20f0*/  LDG.E R17, desc[UR6][R2.64+0x98] ;  /* 0x0000980602117981 */ /* 0x000f68000c1e1900 */
[----:B------:R-:W5:Y:S01]  /*2100*/  LDG.E R21, desc[UR6][R2.64+0xa0] ;  /* 0x0000a00602157981 */ /* 0x000f62000c1e1900 */
[C---:B0-----:R-:W-:Y:S01]  /*2110*/  FADD R16, R4.reuse, R35 ;  /* 0x0000002304107221 */ /* 0x041fe20000000000 */
[C---:B------:R-:W-:Y:S02]  /*2120*/  FADD R34, R4.reuse, R34 ;  /* 0x0000002204227221 */ /* 0x040fe40000000000 */
[----:B------:R0:W-:Y:S01]  /*2130*/  STG.E desc[UR6][R2.64+0x40], R28 ;  /* 0x0000401c02007986 */ /* 0x0001e2000c101906 */
[----:B------:R-:W-:-:S03]  /*2140*/  FADD R24, R4, R37 ;  /* 0x0000002504187221 */ /* 0x000fc60000000000 */
[----:B------:R1:W-:Y:S04]  /*2150*/  STG.E desc[UR6][R2.64+0x44], R30 ;  /* 0x0000441e02007986 */ /* 0x0003e8000c101906 */
[----:B------:R1:W-:Y:S04]  /*2160*/  STG.E desc[UR6][R2.64+0x4], R32 ;  /* 0x0000042002007986 */ /* 0x0003e8000c101906 */
[----:B------:R1:W-:Y:S01]  /*2170*/  STG.E desc[UR6][R2.64+0x38], R23 ;  /* 0x0000381702007986 */ /* 0x0003e2000c101906 */
[----:B0-----:R-:W-:-:S03]  /*2180*/  FADD R28, R4, R10 ;  /* 0x0000000a041c7221 */ /* 0x001fc60000000000 */
[----:B------:R0:W-:Y:S01]  /*2190*/  STG.E desc[UR6][R2.64+0x3c], R25 ;  /* 0x00003c1902007986 */ /* 0x0001e2000c101906 */
[----:B-1----:R-:W-:-:S03]  /*21a0*/  FADD R30, R4, R12 ;  /* 0x0000000c041e7221 */ /* 0x002fc60000000000 */
[----:B------:R1:W-:Y:S01]  /*21b0*/  STG.E desc[UR6][R2.64+0x48], R27 ;  /* 0x0000481b02007986 */ /* 0x0003e2000c101906 */
[----:B------:R-:W-:-:S03]  /*21c0*/  FADD R32, R4, R14 ;  /* 0x0000000e04207221 */ /* 0x000fc60000000000 */
[----:B------:R1:W-:Y:S04]  /*21d0*/  STG.E desc[UR6][R2.64+0x50], R18 ;  /* 0x0000501202007986 */ /* 0x0003e8000c101906 */
[----:B------:R1:W-:Y:S04]  /*21e0*/  STG.E desc[UR6][R2.64+0x5c], R16 ;  /* 0x00005c1002007986 */ /* 0x0003e8000c101906 */
[----:B------:R-:W-:Y:S04]  /*21f0*/  STG.E desc[UR6][R2.64+0x68], R26 ;  /* 0x0000681a02007986 */ /* 0x000fe8000c101906 */
[----:B------:R-:W5:Y:S04]  /*2200*/  LDG.E R23, desc[UR6][R2.64+0xa4] ;  /* 0x0000a40602177981 */ /* 0x000f68000c1e1900 */
[----:B0-----:R-:W5:Y:S04]  /*2210*/  LDG.E R25, desc[UR6][R2.64+0xa8] ;  /* 0x0000a80602197981 */ /* 0x001f68000c1e1900 */
[----:B-1----:R-:W5:Y:S04]  /*2220*/  LDG.E R27, desc[UR6][R2.64+0xac] ;  /* 0x0000ac06021b7981 */ /* 0x002f68000c1e1900 */
[----:B------:R-:W5:Y:S04]  /*2230*/  LDG.E R18, desc[UR6][R2.64+0xc0] ;  /* 0x0000c00602127981 */ /* 0x000f68000c1e1900 */
[----:B------:R-:W5:Y:S04]  /*2240*/  LDG.E R16, desc[UR6][R2.64+0xc4] ;  /* 0x0000c40602107981 */ /* 0x000f68000c1e1900 */
[----:B------:R-:W5:Y:S04]  /*2250*/  LDG.E R10, desc[UR6][R2.64+0xc8] ;  /* 0x0000c806020a7981 */ /* 0x000f68000c1e1900 */
[----:B------:R-:W5:Y:S04]  /*2260*/  LDG.E R12, desc[UR6][R2.64+0xcc] ;  /* 0x0000cc06020c7981 */ /* 0x000f68000c1e1900 */
[----:B------:R-:W-:Y:S04]  /*2270*/  STG.E desc[UR6][R2.64+0x8], R34 ;  /* 0x0000082202007986 */ /* 0x000fe8000c101906 */
[----:B------:R-:W-:Y:S04]  /*2280*/  STG.E desc[UR6][R2.64+0xc], R36 ;  /* 0x00000c2402007986 */ /* 0x000fe8000c101906 */
[----:B------:R-:W-:Y:S04]  /*2290*/  STG.E desc[UR6][R2.64+0x58], R22 ;  /* 0x0000581602007986 */ /* 0x000fe8000c101906 */
[----:B------:R0:W-:Y:S04]  /*22a0*/  STG.E desc[UR6][R2.64+0x60], R24 ;  /* 0x0000601802007986 */ /* 0x0001e8000c101906 */
[----:B------:R1:W-:Y:S04]  /*22b0*/  STG.E desc[UR6][R2.64+0x64], R20 ;  /* 0x0000641402007986 */ /* 0x0003e8000c101906 */
[----:B------:R-:W-:Y:S04]  /*22c0*/  STG.E desc[UR6][R2.64+0x6c], R28 ;  /* 0x00006c1c02007986 */ /* 0x000fe8000c101906 */
[----:B------:R-:W-:Y:S04]  /*22d0*/  STG.E desc[UR6][R2.64+0x70], R30 ;  /* 0x0000701e02007986 */ /* 0x000fe8000c101906 */
[----:B------:R1:W-:Y:S04]  /*22e0*/  STG.E desc[UR6][R2.64+0x74], R32 ;  /* 0x0000742002007986 */ /* 0x0003e8000c101906 */
[----:B------:R-:W5:Y:S04]  /*22f0*/  LDG.E R35, desc[UR6][R2.64+0xb4] ;  /* 0x0000b40602237981 */ /* 0x000f68000c1e1900 */
[----:B------:R-:W5:Y:S04]  /*2300*/  LDG.E R37, desc[UR6][R2.64+0xb8] ;  /* 0x0000b80602257981 */ /* 0x000f68000c1e1900 */
[----:B------:R-:W5:Y:S04]  /*2310*/  LDG.E R14, desc[UR6][R2.64+0xd0] ;  /* 0x0000d006020e7981 */ /* 0x000f68000c1e1900 */
[----:B0-----:R-:W5:Y:S04]  /*2320*/  LDG.E R24, desc[UR6][R2.64+0xd4] ;  /* 0x0000d40602187981 */ /* 0x001f68000c1e1900 */
[----:B------:R-:W5:Y:S04]  /*2330*/  LDG.E R22, desc[UR6][R2.64+0xd8] ;  /* 0x0000d80602167981 */ /* 0x000f68000c1e1900 */
[----:B-1----:R-:W5:Y:S04]  /*2340*/  LDG.E R20, desc[UR6][R2.64+0xdc] ;  /* 0x0000dc0602147981 */ /* 0x002f68000c1e1900 */
[----:B------:R-:W5:Y:S04]  /*2350*/  LDG.E R32, desc[UR6][R2.64+0xec] ;  /* 0x0000ec0602207981 */ /* 0x000f68000c1e1900 */
[----:B------:R-:W5:Y:S04]  /*2360*/  LDG.E R30, desc[UR6][R2.64+0xf0] ;  /* 0x0000f006021e7981 */ /* 0x000f68000c1e1900 */
[----:B------:R-:W5:Y:S01]  /*2370*/  LDG.E R28, desc[UR6][R2.64+0xf8] ;  /* 0x0000f806021c7981 */ /* 0x000f62000c1e1900 */
[----:B--2---:R-:W-:-:S03]  /*2380*/  FADD R26, R4, R29 ;  /* 0x0000001d041a7221 */ /* 0x004fc60000000000 */
[----:B------:R-:W2:Y:S01]  /*2390*/  LDG.E R29, desc[UR6][R2.64+0xe0] ;  /* 0x0000e006021d7981 */ /* 0x000ea2000c1e1900 */
[----:B---3--:R-:W-:-:S03]  /*23a0*/  FADD R9, R4, R9 ;  /* 0x0000000904097221 */ /* 0x008fc60000000000 */
[----:B------:R-:W-:Y:S01]  /*23b0*/  STG.E desc[UR6][R2.64+0x78], R26 ;  /* 0x0000781a02007986 */ /* 0x000fe2000c101906 */
[----:B----4-:R-:W-:-:S03]  /*23c0*/  FADD R36, R4, R33 ;  /* 0x0000002104247221 */ /* 0x010fc60000000000 */
[----:B------:R0:W-:Y:S01]  /*23d0*/  STG.E desc[UR6][R2.64+0x88], R9 ;  /* 0x0000880902007986 */ /* 0x0001e2000c101906 */
[----:B-----5:R-:W-:-:S03]  /*23e0*/  FADD R34, R4, R31 ;  /* 0x0000001f04227221 */ /* 0x020fc60000000000 */
[----:B------:R-:W3:Y:S04]  /*23f0*/  LDG.E R33, desc[UR6][R2.64+0xe4] ;  /* 0x0000e40602217981 */ /* 0x000ee8000c1e1900 */
[----:B------:R-:W4:Y:S04]  /*2400*/  LDG.E R31, desc[UR6][R2.64+0xe8] ;  /* 0x0000e806021f7981 */ /* 0x000f28000c1e1900 */
[----:B0-----:R-:W5:Y:S04]  /*2410*/  LDG.E R9, desc[UR6][R2.64+0xf4] ;  /* 0x0000f40602097981 */ /* 0x001f68000c1e1900 */
[----:B------:R-:W5:Y:S01]  /*2420*/  LDG.E R26, desc[UR6][R2.64+0xfc] ;  /* 0x0000fc06021a7981 */ /* 0x000f62000c1e1900 */
[C---:B------:R-:W-:Y:S01]  /*2430*/  FADD R7, R4.reuse, R7 ;  /* 0x0000000704077221 */ /* 0x040fe20000000000 */
[----:B------:R-:W-:-:S04]  /*2440*/  FADD R11, R4, R11 ;  /* 0x0000000b040b7221 */ /* 0x000fc80000000000 */
[----:B------:R0:W-:Y:S04]  /*2450*/  STG.E desc[UR6][R2.64+0x84], R7 ;  /* 0x0000840702007986 */ /* 0x0001e8000c101906 */
[----:B------:R-:W-:Y:S04]  /*2460*/  STG.E desc[UR6][R2.64+0x8c], R11 ;  /* 0x00008c0b02007986 */ /* 0x000fe8000c101906 */
[----:B------:R-:W-:Y:S01]  /*2470*/  LDS R11, [R0+0x180] ;  /* 0x00018000000b7984 */ /* 0x000fe20000000800 */
[----:B0-----:R-:W-:-:S03]  /*2480*/  FADD R7, R4, R8 ;  /* 0x0000000804077221 */ /* 0x001fc60000000000 */
[----:B------:R-:W0:Y:S04]  /*2490*/  LDS R8, [R0+0x100] ;  /* 0x0001000000087984 */ /* 0x000e280000000800 */
[----:B------:R-:W-:Y:S01]  /*24a0*/  STG.E desc[UR6][R2.64+0xb0], R7 ;  /* 0x0000b00702007986 */ /* 0x000fe2000c101906 */
[----:B------:R-:W-:-:S05]  /*24b0*/  FADD R13, R4, R13 ;  /* 0x0000000d040d7221 */ /* 0x000fca0000000000 */
[----:B------:R1:W-:Y:S02]  /*24c0*/  STG.E desc[UR6][R2.64+0x90], R13 ;  /* 0x0000900d02007986 */ /* 0x0003e4000c101906 */
[C---:B-1----:R-:W-:Y:S02]  /*24d0*/  FADD R13, R4.reuse, R6 ;  /* 0x00000006040d7221 */ /* 0x042fe40000000000 */
[----:B------:R-:W1:Y:S01]  /*24e0*/  LDC.64 R6, c[0x0][0x390] ;  /* 0x0000e400ff067b82 */ /* 0x000e620000000a00 */
[----:B------:R-:W-:-:S05]  /*24f0*/  FADD R15, R4, R15 ;  /* 0x0000000f040f7221 */ /* 0x000fca0000000000 */
[----:B------:R0:W-:Y:S01]  /*2500*/  STG.E desc[UR6][R2.64+0x94], R15 ;  /* 0x0000940f02007986 */ /* 0x0001e2000c101906 */
[C---:B------:R-:W-:Y:S01]  /*2510*/  FADD R19, R4.reuse, R19 ;  /* 0x0000001304137221 */ /* 0x040fe20000000000 */
[C---:B------:R-:W-:Y:S01]  /*2520*/  FADD R17, R4.reuse, R17 ;  /* 0x0000001104117221 */ /* 0x040fe20000000000 */
[----:B------:R-:W-:-:S04]  /*2530*/  FADD R21, R4, R21 ;  /* 0x0000001504157221 */ /* 0x000fc80000000000 */
[----:B------:R0:W-:Y:S04]  /*2540*/  STG.E desc[UR6][R2.64+0x98], R17 ;  /* 0x0000981102007986 */ /* 0x0001e8000c101906 */
[----:B------:R0:W-:Y:S04]  /*2550*/  STG.E desc[UR6][R2.64+0x9c], R19 ;  /* 0x00009c1302007986 */ /* 0x0001e8000c101906 */
[----:B------:R0:W-:Y:S01]  /*2560*/  STG.E desc[UR6][R2.64+0xa0], R21 ;  /* 0x0000a01502007986 */ /* 0x0001e2000c101906 */
[----:B-1----:R-:W-:-:S03]  /*2570*/  IMAD.WIDE.U32 R6, R5, 0x4, R6 ;  /* 0x0000000405067825 */ /* 0x002fc600078e0006 */
[----:B------:R-:W-:Y:S04]  /*2580*/  STG.E desc[UR6][R2.64+0xbc], R13 ;  /* 0x0000bc0d02007986 */ /* 0x000fe8000c101906 */
[----:B------:R-:W-:Y:S04]  /*2590*/  STG.E desc[UR6][R2.64+0x7c], R34 ;  /* 0x00007c2202007986 */ /* 0x000fe8000c101906 */
[----:B------:R-:W-:Y:S01]  /*25a0*/  STG.E desc[UR6][R2.64+0x80], R36 ;  /* 0x0000802402007986 */ /* 0x000fe2000c101906 */
[C---:B------:R-:W-:Y:S01]  /*25b0*/  FADD R23, R4.reuse, R23 ;  /* 0x0000001704177221 */ /* 0x040fe20000000000 */
[C---:B------:R-:W-:Y:S01]  /*25c0*/  FADD R25, R4.reuse, R25 ;  /* 0x0000001904197221 */ /* 0x040fe20000000000 */
[C---:B------:R-:W-:Y:S01]  /*25d0*/  FADD R27, R4.reuse, R27 ;  /* 0x0000001b041b7221 */ /* 0x040fe20000000000 */
[C---:B0-----:R-:W-:Y:S01]  /*25e0*/  FADD R15, R4.reuse, R18 ;  /* 0x00000012040f7221 */ /* 0x041fe20000000000 */
[C---:B------:R-:W-:Y:S01]  /*25f0*/  FADD R17, R4.reuse, R16 ;  /* 0x0000001004117221 */ /* 0x040fe20000000000 */
[C---:B------:R-:W-:Y:S01]  /*2600*/  FADD R19, R4.reuse, R10 ;  /* 0x0000000a04137221 */ /* 0x040fe20000000000 */
[C---:B------:R-:W-:Y:S01]  /*2610*/  FADD R21, R4.reuse, R12 ;  /* 0x0000000c04157221 */ /* 0x040fe20000000000 */
[----:B------:R0:W-:Y:S04]  /*2620*/  STG.E desc[UR6][R2.64+0xa4], R23 ;  /* 0x0000a41702007986 */ /* 0x0001e8000c101906 */
[----:B------:R1:W-:Y:S04]  /*2630*/  STG.E desc[UR6][R2.64+0xa8], R25 ;  /* 0x0000a81902007986 */ /* 0x0003e8000c101906 */
[----:B------:R1:W-:Y:S04]  /*2640*/  STG.E desc[UR6][R2.64+0xac], R27 ;  /* 0x0000ac1b02007986 */ /* 0x0003e8000c101906 */
[----:B------:R1:W-:Y:S04]  /*2650*/  STG.E desc[UR6][R2.64+0xc0], R15 ;  /* 0x0000c00f02007986 */ /* 0x0003e8000c101906 */
[----:B------:R1:W-:Y:S04]  /*2660*/  STG.E desc[UR6][R2.64+0xc4], R17 ;  /* 0x0000c41102007986 */ /* 0x0003e8000c101906 */
[----:B------:R1:W-:Y:S04]  /*2670*/  STG.E desc[UR6][R2.64+0xc8], R19 ;  /* 0x0000c81302007986 */ /* 0x0003e8000c101906 */
[----:B------:R5:W-:Y:S01]  /*2680*/  STG.E desc[UR6][R2.64+0xcc], R21 ;  /* 0x0000cc1502007986 */ /* 0x000be2000c101906 */
[C---:B------:R-:W-:Y:S01]  /*2690*/  FADD R35, R4.reuse, R35 ;  /* 0x0000002304237221 */ /* 0x040fe20000000000 */
[C---:B------:R-:W-:Y:S01]  /*26a0*/  FADD R37, R4.reuse, R37 ;  /* 0x0000002504257221 */ /* 0x040fe20000000000 */
[C---:B0-----:R-:W-:Y:S01]  /*26b0*/  FADD R23, R4.reuse, R14 ;  /* 0x0000000e04177221 */ /* 0x041fe20000000000 */
[C---:B-1----:R-:W-:Y:S01]  /*26c0*/  FADD R25, R4.reuse, R24 ;  /* 0x0000001804197221 */ /* 0x042fe20000000000 */
        /* <DEDUP_REMOVED lines=9> */
[----:B------:R-:W-:Y:S04]  /*2760*/  STG.E desc[UR6][R2.64+0xd8], R27 ;  /* 0x0000d81b02007986 */ /* 0x000fe8000c101906 */
[----:B------:R-:W-:Y:S04]  /*2770*/  STG.E desc[UR6][R2.64+0xdc], R13 ;  /* 0x0000dc0d02007986 */ /* 0x000fe8000c101906 */
[----:B------:R-:W-:Y:S04]  /*2780*/  STG.E desc[UR6][R2.64+0xec], R15 ;  /* 0x0000ec0f02007986 */ /* 0x000fe8000c101906 */
[----:B------:R-:W-:Y:S04]  /*2790*/  STG.E desc[UR6][R2.64+0xf0], R17 ;  /* 0x0000f01102007986 */ /* 0x000fe8000c101906 */
[----:B------:R-:W-:Y:S01]  /*27a0*/  STG.E desc[UR6][R2.64+0xf8], R19 ;  /* 0x0000f81302007986 */ /* 0x000fe2000c101906 */
[----:B--2---:R-:W-:-:S05]  /*27b0*/  FADD R29, R4, R29 ;  /* 0x0000001d041d7221 */ /* 0x004fca0000000000 */
[----:B------:R-:W-:Y:S01]  /*27c0*/  STG.E desc[UR6][R2.64+0xe0], R29 ;  /* 0x0000e01d02007986 */ /* 0x000fe2000c101906 */
[C---:B---3--:R-:W-:Y:S01]  /*27d0*/  FADD R33, R4.reuse, R33 ;  /* 0x0000002104217221 */ /* 0x048fe20000000000 */
[C---:B----4-:R-:W-:Y:S01]  /*27e0*/  FADD R31, R4.reuse, R31 ;  /* 0x0000001f041f7221 */ /* 0x050fe20000000000 */
[C---:B-----5:R-:W-:Y:S01]  /*27f0*/  FADD R9, R4.reuse, R9 ;  /* 0x0000000904097221 */ /* 0x060fe20000000000 */
[----:B------:R-:W-:Y:S02]  /*2800*/  FADD R21, R4, R26 ;  /* 0x0000001a04157221 */ /* 0x000fe40000000000 */
[----:B------:R-:W-:Y:S04]  /*2810*/  STG.E desc[UR6][R2.64+0xe4], R33 ;  /* 0x0000e42102007986 */ /* 0x000fe8000c101906 */
[----:B------:R-:W-:Y:S04]  /*2820*/  STG.E desc[UR6][R2.64+0xe8], R31 ;  /* 0x0000e81f02007986 */ /* 0x000fe8000c101906 */
[----:B------:R-:W-:Y:S04]  /*2830*/  STG.E desc[UR6][R2.64+0xf4], R9 ;  /* 0x0000f40902007986 */ /* 0x000fe8000c101906 */
[----:B------:R-:W-:Y:S04]  /*2840*/  STG.E desc[UR6][R2.64+0xfc], R21 ;  /* 0x0000fc1502007986 */ /* 0x000fe8000c101906 */
[----:B------:R-:W-:Y:S04]  /*2850*/  STG.E desc[UR6][R6.64], R8 ;  /* 0x0000000806007986 */ /* 0x000fe8000c101906 */
[----:B------:R-:W-:Y:S01]  /*2860*/  STG.E desc[UR6][R6.64+0x80], R11 ;  /* 0x0000800b06007986 */ /* 0x000fe2000c101906 */
[----:B------:R-:W-:Y:S05]  /*2870*/  EXIT ;  /* 0x000000000000794d */ /* 0x000fea0003800000 */
.L_x_3:
[----:B------:R-:W-:-:S00]  /*2880*/  BRA `(.L_x_3) ;  /* 0xfffffffc00fc7947 */ /* 0x000fc0000383ffff */
[----:B------:R-:W-:-:S00]  /*2890*/  NOP ;  /* 0x0000000000007918 */ /* 0x000fc00000000000 */
        /* <DEDUP_REMOVED lines=14> */
.L_x_4:


//--------------------- .nv.shared._Z6kernelPfS_S_ --------------------------
	.section	.nv.shared._Z6kernelPfS_S_,"aw",@nobits
	.sectionflags	@""
	.align	16
	.zero		1024


//--------------------- .nv.shared.reserved.0     --------------------------
	.section	.nv.shared.reserved.0,"aw",@nobits
	.weak		__nv_reservedSMEM_offset_0_alias
	.size		__nv_reservedSMEM_offset_0_alias, 0, 64
	.other		__nv_reservedSMEM_offset_0_alias,@"STO_CUDA_RESERVED_SHARED STV_DEFAULT"
__nv_reservedSMEM_offset_0_alias:
	.zero		0
	.zero		64


//--------------------- .nv.constant0._Z6kernelPfS_S_ --------------------------
	.section	.nv.constant0._Z6kernelPfS_S_,"a",@progbits
	.sectionflags	@""
	.align	4
.nv.constant0._Z6kernelPfS_S_:
	.zero		920


//--------------------- SYMBOLS --------------------------

	.type		.nv.reservedSmem.offset0,@object
	.size		.nv.reservedSmem.offset0,0x4
	.type		.nv.reservedSmem.cap,@object
	.size		.nv.reservedSmem.cap,0x4
